	.target	sm_90a

	.elftype	@"ET_EXEC"


//--------------------- .note.nv.tkinfo           --------------------------
	.section	.note.nv.tkinfo,"",@"SHT_NOTE"
	.sectionflags	@"SHF_NOTE_NV_TKINFO"
	.tkinfo
        /*0018*/ 	.word	0x00000002
        /*0030*/ 	.string	""
        /*0030*/ 	.string	"ptxas"
        /*0030*/ 	.string	"Cuda compilation tools, release 13.0, V13.0.88"
        /*0030*/ 	.string	"Build cuda_13.0.r13.0/compiler.36424714_0"
        /*0030*/ 	.string	"-arch sm_90a -m 64 "



//--------------------- .note.nv.cuinfo           --------------------------
	.section	.note.nv.cuinfo,"",@"SHT_NOTE"
	.sectionflags	@"SHF_NOTE_NV_CUINFO"
        /*0018*/ 	.short	0x0002
        /*001a*/ 	.short	0x005a
        /*001c*/ 	.short	0x0082
	.zero		2


//--------------------- .nv.info                  --------------------------
	.section	.nv.info,"",@"SHT_CUDA_INFO"
	.align	4


	//----- nvinfo : EIATTR_REGCOUNT
	.align		4
        /*0000*/ 	.byte	0x04, 0x2f
        /*0002*/ 	.short	(.L_15 - .L_14)
	.align		4
.L_14:
        /*0004*/ 	.word	index@(_ZN7cutlass13device_kernelINS_4gemm6kernel13GemmUniversalIN4cute5tupleIJiiiiEEENS1_10collective13CollectiveMmaINS1_34MainloopSm90TmaGmmaWarpSpecializedILi2ENS5_IJNS4_1CILi4EEESB_NSA_ILi1EEEEEENS1_32KernelTmaWarpSpecializedPingpongEEENS5_IJNSA_ILi64EEENSA_ILi256EEENSA_ILi128EEEEEENS_10bfloat16_tENS5_IJlSC_lEEESK_SL_NS4_8TiledMMAINS4_8MMA_AtomIJNS4_4SM904GMMA28MMA_64x256x16_F32BF16BF16_SSILNSP_5MajorE0ELSR_0ELNSP_7ScaleInE1ELSS_1EEEEEENS4_6LayoutINS5_IJSC_SC_SC_EEENS5_IJNSA_ILi0EEESX_SX_EEEEENS5_IJNS4_10UnderscoreES10_S10_EEEEENS4_23SM90_TMA_LOAD_MULTICASTENS4_14ComposedLayoutINS4_7SwizzleILi3ELi4ELi3EEENS4_18smem_ptr_flag_bitsILi16EEENSV_INS5_IJNSA_ILi8EEESG_EEENS5_IJSG_SC_EEEEEEEvNS4_8identityES13_S1D_vS1E_EENS_8epilogue10collective6detail29Sm90TmaWarpSpecializedAdapterINS1H_15DefaultEpilogueISK_SL_SL_NS1G_6thread17LinearCombinationISK_Li1EffLNS1L_9ScaleType4KindE0ELNS_15FloatRoundStyleE2ESK_EENS1_15EpilogueDefaultEEEEEvvEEEEvNT_6ParamsE)
        /*0008*/ 	.word	0x000000a8


	//----- nvinfo : EIATTR_FRAME_SIZE
	.align		4
.L_15:
        /*000c*/ 	.byte	0x04, 0x11
        /*000e*/ 	.short	(.L_17 - .L_16)
	.align		4
.L_16:
        /*0010*/ 	.word	index@(_ZN7cutlass13device_kernelINS_4gemm6kernel13GemmUniversalIN4cute5tupleIJiiiiEEENS1_10collective13CollectiveMmaINS1_34MainloopSm90TmaGmmaWarpSpecializedILi2ENS5_IJNS4_1CILi4EEESB_NSA_ILi1EEEEEENS1_32KernelTmaWarpSpecializedPingpongEEENS5_IJNSA_ILi64EEENSA_ILi256EEENSA_ILi128EEEEEENS_10bfloat16_tENS5_IJlSC_lEEESK_SL_NS4_8TiledMMAINS4_8MMA_AtomIJNS4_4SM904GMMA28MMA_64x256x16_F32BF16BF16_SSILNSP_5MajorE0ELSR_0ELNSP_7ScaleInE1ELSS_1EEEEEENS4_6LayoutINS5_IJSC_SC_SC_EEENS5_IJNSA_ILi0EEESX_SX_EEEEENS5_IJNS4_10UnderscoreES10_S10_EEEEENS4_23SM90_TMA_LOAD_MULTICASTENS4_14ComposedLayoutINS4_7SwizzleILi3ELi4ELi3EEENS4_18smem_ptr_flag_bitsILi16EEENSV_INS5_IJNSA_ILi8EEESG_EEENS5_IJSG_SC_EEEEEEEvNS4_8identityES13_S1D_vS1E_EENS_8epilogue10collective6detail29Sm90TmaWarpSpecializedAdapterINS1H_15DefaultEpilogueISK_SL_SL_NS1G_6thread17LinearCombinationISK_Li1EffLNS1L_9ScaleType4KindE0ELNS_15FloatRoundStyleE2ESK_EENS1_15EpilogueDefaultEEEEEvvEEEEvNT_6ParamsE)
        /*0014*/ 	.word	0x00000000


	//----- nvinfo : EIATTR_MIN_STACK_SIZE
	.align		4
.L_17:
        /*0018*/ 	.byte	0x04, 0x12
        /*001a*/ 	.short	(.L_19 - .L_18)
	.align		4
.L_18:
        /*001c*/ 	.word	index@(_ZN7cutlass13device_kernelINS_4gemm6kernel13GemmUniversalIN4cute5tupleIJiiiiEEENS1_10collective13CollectiveMmaINS1_34MainloopSm90TmaGmmaWarpSpecializedILi2ENS5_IJNS4_1CILi4EEESB_NSA_ILi1EEEEEENS1_32KernelTmaWarpSpecializedPingpongEEENS5_IJNSA_ILi64EEENSA_ILi256EEENSA_ILi128EEEEEENS_10bfloat16_tENS5_IJlSC_lEEESK_SL_NS4_8TiledMMAINS4_8MMA_AtomIJNS4_4SM904GMMA28MMA_64x256x16_F32BF16BF16_SSILNSP_5MajorE0ELSR_0ELNSP_7ScaleInE1ELSS_1EEEEEENS4_6LayoutINS5_IJSC_SC_SC_EEENS5_IJNSA_ILi0EEESX_SX_EEEEENS5_IJNS4_10UnderscoreES10_S10_EEEEENS4_23SM90_TMA_LOAD_MULTICASTENS4_14ComposedLayoutINS4_7SwizzleILi3ELi4ELi3EEENS4_18smem_ptr_flag_bitsILi16EEENSV_INS5_IJNSA_ILi8EEESG_EEENS5_IJSG_SC_EEEEEEEvNS4_8identityES13_S1D_vS1E_EENS_8epilogue10collective6detail29Sm90TmaWarpSpecializedAdapterINS1H_15DefaultEpilogueISK_SL_SL_NS1G_6thread17LinearCombinationISK_Li1EffLNS1L_9ScaleType4KindE0ELNS_15FloatRoundStyleE2ESK_EENS1_15EpilogueDefaultEEEEEvvEEEEvNT_6ParamsE)
        /*0020*/ 	.word	0x00000000
.L_19:


//--------------------- .nv.compat                --------------------------
	.section	.nv.compat,"",@"SHT_CUDA_COMPAT_INFO"
	.align	4
        /*0000*/ 	.byte	0x02, 0x09, 0x01, 0x00, 0x02, 0x02, 0x04, 0x00, 0x02, 0x05, 0x05, 0x00, 0x03, 0x07, 0x01, 0x01
        /*0010*/ 	.byte	0x02, 0x03, 0x01, 0x00, 0x02, 0x06, 0x01, 0x00, 0x04, 0x0b, 0x08, 0x00, 0x00, 0x00, 0x00, 0x00
        /*0020*/ 	.byte	0x00, 0x00, 0x00, 0x00


//--------------------- .nv.info._ZN7cutlass13device_kernelINS_4gemm6kernel13GemmUniversalIN4cute5tupleIJiiiiEEENS1_10collective13CollectiveMmaINS1_34MainloopSm90TmaGmmaWarpSpecializedILi2ENS5_IJNS4_1CILi4EEESB_NSA_ILi1EEEEEENS1_32KernelTmaWarpSpecializedPingpongEEENS5_IJNSA_ILi64EEENSA_ILi256EEENSA_ILi128EEEEEENS_10bfloat16_tENS5_IJlSC_lEEESK_SL_NS4_8TiledMMAINS4_8MMA_AtomIJNS4_4SM904GMMA28MMA_64x256x16_F32BF16BF16_SSILNSP_5MajorE0ELSR_0ELNSP_7ScaleInE1ELSS_1EEEEEENS4_6LayoutINS5_IJSC_SC_SC_EEENS5_IJNSA_ILi0EEESX_SX_EEEEENS5_IJNS4_10UnderscoreES10_S10_EEEEENS4_23SM90_TMA_LOAD_MULTICASTENS4_14ComposedLayoutINS4_7SwizzleILi3ELi4ELi3EEENS4_18smem_ptr_flag_bitsILi16EEENSV_INS5_IJNSA_ILi8EEESG_EEENS5_IJSG_SC_EEEEEEEvNS4_8identityES13_S1D_vS1E_EENS_8epilogue10collective6detail29Sm90TmaWarpSpecializedAdapterINS1H_15DefaultEpilogueISK_SL_SL_NS1G_6thread17LinearCombinationISK_Li1EffLNS1L_9ScaleType4KindE0ELNS_15FloatRoundStyleE2ESK_EENS1_15EpilogueDefaultEEEEEvvEEEEvNT_6ParamsE --------------------------
	.section	.nv.info._ZN7cutlass13device_kernelINS_4gemm6kernel13GemmUniversalIN4cute5tupleIJiiiiEEENS1_10collective13CollectiveMmaINS1_34MainloopSm90TmaGmmaWarpSpecializedILi2ENS5_IJNS4_1CILi4EEESB_NSA_ILi1EEEEEENS1_32KernelTmaWarpSpecializedPingpongEEENS5_IJNSA_ILi64EEENSA_ILi256EEENSA_ILi128EEEEEENS_10bfloat16_tENS5_IJlSC_lEEESK_SL_NS4_8TiledMMAINS4_8MMA_AtomIJNS4_4SM904GMMA28MMA_64x256x16_F32BF16BF16_SSILNSP_5MajorE0ELSR_0ELNSP_7ScaleInE1ELSS_1EEEEEENS4_6LayoutINS5_IJSC_SC_SC_EEENS5_IJNSA_ILi0EEESX_SX_EEEEENS5_IJNS4_10UnderscoreES10_S10_EEEEENS4_23SM90_TMA_LOAD_MULTICASTENS4_14ComposedLayoutINS4_7SwizzleILi3ELi4ELi3EEENS4_18smem_ptr_flag_bitsILi16EEENSV_INS5_IJNSA_ILi8EEESG_EEENS5_IJSG_SC_EEEEEEEvNS4_8identityES13_S1D_vS1E_EENS_8epilogue10collective6detail29Sm90TmaWarpSpecializedAdapterINS1H_15DefaultEpilogueISK_SL_SL_NS1G_6thread17LinearCombinationISK_Li1EffLNS1L_9ScaleType4KindE0ELNS_15FloatRoundStyleE2ESK_EENS1_15EpilogueDefaultEEEEEvvEEEEvNT_6ParamsE,"",@"SHT_CUDA_INFO"
	.sectionflags	@""
	.align	4


	//----- nvinfo : EIATTR_CUDA_API_VERSION
	.align		4
        /*0000*/ 	.byte	0x04, 0x37
        /*0002*/ 	.short	(.L_21 - .L_20)
.L_20:
        /*0004*/ 	.word	0x00000082


	//----- nvinfo : EIATTR_KPARAM_INFO
	.align		4
.L_21:
        /*0008*/ 	.byte	0x04, 0x17
        /*000a*/ 	.short	(.L_23 - .L_22)
.L_22:
        /*000c*/ 	.word	0x00000000
        /*0010*/ 	.short	0x0000
        /*0012*/ 	.short	0x0070
        /*0014*/ 	.byte	0x00, 0xf0, 0x01, 0x10


	//----- nvinfo : EIATTR_SPARSE_MMA_MASK
	.align		4
.L_23:
        /*0018*/ 	.byte	0x03, 0x50
        /*001a*/ 	.short	0x0000


	//----- nvinfo : EIATTR_MAXREG_COUNT
	.align		4
        /*001c*/ 	.byte	0x03, 0x1b
        /*001e*/ 	.short	0x00a8


	//----- nvinfo : EIATTR_NUM_BARRIERS
	.align		4
        /*0020*/ 	.byte	0x02, 0x4c
        /*0022*/ 	.byte	0x01
	.zero		1


	//----- nvinfo : EIATTR_EXTERNS
	.align		4
        /*0024*/ 	.byte	0x04, 0x0f
        /*0026*/ 	.short	(.L_25 - .L_24)


	//   ....[0]....
	.align		4
.L_24:
        /*0028*/ 	.word	index@(__assertfail)


	//----- nvinfo : EIATTR_MERCURY_ISA_VERSION
	.align		4
.L_25:
        /*002c*/ 	.byte	0x03, 0x5f
        /*002e*/ 	.short	0x0101


	//----- nvinfo : EIATTR_INT_WARP_WIDE_INSTR_OFFSETS
	.align		4
        /*0030*/ 	.byte	0x04, 0x31
        /*0032*/ 	.short	(.L_27 - .L_26)


	//   ....[0]....
.L_26:
        /*0034*/ 	.word	0x00000540


	//   ....[1]....
        /*0038*/ 	.word	0x00000610


	//   ....[2]....
        /*003c*/ 	.word	0x00000620


	//   ....[3]....
        /*0040*/ 	.word	0x00000630


	//   ....[4]....
        /*0044*/ 	.word	0x00000790


	//   ....[5]....
        /*0048*/ 	.word	0x000007a0


	//   ....[6]....
        /*004c*/ 	.word	0x000007b0


	//   ....[7]....
        /*0050*/ 	.word	0x00000810


	//   ....[8]....
        /*0054*/ 	.word	0x00002590


	//----- nvinfo : EIATTR_COOP_GROUP_MASK_REGIDS
	.align		4
.L_27:
        /*0058*/ 	.byte	0x04, 0x29
        /*005a*/ 	.short	(.L_29 - .L_28)


	//   ....[0]....
.L_28:
        /*005c*/ 	.word	0xffffffff


	//   ....[1]....
        /*0060*/ 	.word	0xffffffff


	//   ....[2]....
        /*0064*/ 	.word	0xffffffff


	//   ....[3]....
        /*0068*/ 	.word	0xffffffff


	//   ....[4]....
        /*006c*/ 	.word	0xffffffff


	//   ....[5]....
        /*0070*/ 	.word	0xffffffff


	//   ....[6]....
        /*0074*/ 	.word	0xffffffff


	//----- nvinfo : EIATTR_COOP_GROUP_INSTR_OFFSETS
	.align		4
.L_29:
        /*0078*/ 	.byte	0x04, 0x28
        /*007a*/ 	.short	(.L_31 - .L_30)


	//   ....[0]....
.L_30:
        /*007c*/ 	.word	0x00000060


	//   ....[1]....
        /*0080*/ 	.word	0x00000080


	//   ....[2]....
        /*0084*/ 	.word	0x00000180


	//   ....[3]....
        /*0088*/ 	.word	0x00000370


	//   ....[4]....
        /*008c*/ 	.word	0x000003b0


	//   ....[5]....
        /*0090*/ 	.word	0x00000780


	//   ....[6]....
        /*0094*/ 	.word	0x00000960


	//----- nvinfo : EIATTR_REG_RECONFIG
	.align		4
.L_31:
        /*0098*/ 	.byte	0x01, 0x54
	.zero		2


	//----- nvinfo : EIATTR_SYSCALL_OFFSETS
	.align		4
        /*009c*/ 	.byte	0x04, 0x46
        /*009e*/ 	.short	(.L_33 - .L_32)


	//   ....[0]....
.L_32:
        /*00a0*/ 	.word	0x000018b0


	//----- nvinfo : EIATTR_MBARRIER_INSTR_OFFSETS
	.align		4
.L_33:
        /*00a4*/ 	.byte	0x04, 0x39
        /*00a6*/ 	.short	(.L_35 - .L_34)


	//   ....[0]....
.L_34:
        /*00a8*/ 	.word	0x00000300
        /*00ac*/ 	.word	0x000000ff
        /*00b0*/ 	.word	0x00000000
        /*00b4*/ 	.short	0x0100
        /*00b6*/ 	.byte	0x07
	.zero		1


	//   ....[1]....
        /*00b8*/ 	.word	0x00000310
        /*00bc*/ 	.word	0x000000ff
        /*00c0*/ 	.word	0x00000010
        /*00c4*/ 	.short	0x0100
        /*00c6*/ 	.byte	0x07
	.zero		1


	//   ....[2]....
        /*00c8*/ 	.word	0x00000320
        /*00cc*/ 	.word	0x000000ff
        /*00d0*/ 	.word	0x00000008
        /*00d4*/ 	.short	0x0100
        /*00d6*/ 	.byte	0x07
	.zero		1


	//   ....[3]....
        /*00d8*/ 	.word	0x00000330
        /*00dc*/ 	.word	0x000000ff
        /*00e0*/ 	.word	0x00000018
        /*00e4*/ 	.short	0x0100
        /*00e6*/ 	.byte	0x07
	.zero		1


	//   ....[4]....
        /*00e8*/ 	.word	0x000007e0
        /*00ec*/ 	.word	0x000000ff
        /*00f0*/ 	.word	0x00000050
        /*00f4*/ 	.short	0x0100
        /*00f6*/ 	.byte	0x0c
	.zero		1


	//   ....[5]....
        /*00f8*/ 	.word	0x00000880
        /*00fc*/ 	.word	0x000000ff
        /*0100*/ 	.word	0x00000058
        /*0104*/ 	.short	0x0100
        /*0106*/ 	.byte	0x0c
	.zero		1


	//   ....[6]....
        /*0108*/ 	.word	0x000008b0
        /*010c*/ 	.word	0x000000ff
        /*0110*/ 	.word	0x00000030
        /*0114*/ 	.short	0x0100
        /*0116*/ 	.byte	0x0d
	.zero		1


	//   ....[7]....
        /*0118*/ 	.word	0x000008f0
        /*011c*/ 	.word	0x000000ff
        /*0120*/ 	.word	0x00000038
        /*0124*/ 	.short	0x0100
        /*0126*/ 	.byte	0x0d
	.zero		1


	//   ....[8]....
        /*0128*/ 	.word	0x00000900
        /*012c*/ 	.word	0x000000ff
        /*0130*/ 	.word	0x00000040
        /*0134*/ 	.short	0x0100
        /*0136*/ 	.byte	0x0d
	.zero		1


	//   ....[9]....
        /*0138*/ 	.word	0x00000910
        /*013c*/ 	.word	0x000000ff
        /*0140*/ 	.word	0x00000048
        /*0144*/ 	.short	0x0100
        /*0146*/ 	.byte	0x0d
	.zero		1


	//   ....[10]....
        /*0148*/ 	.word	0x00001790
        /*014c*/ 	.word	0x0000009d
        /*0150*/ 	.word	0x00000000
        /*0154*/ 	.short	0x010a
        /*0156*/ 	.byte	0x2d
	.zero		1


	//   ....[11]....
        /*0158*/ 	.word	0x00001940
        /*015c*/ 	.word	0x00000003
        /*0160*/ 	.word	0x00000000
        /*0164*/ 	.short	0x010a
        /*0166*/ 	.byte	0x3f
	.zero		1


	//   ....[12]....
        /*0168*/ 	.word	0x000019a0
        /*016c*/ 	.word	0x00000003
        /*0170*/ 	.word	0x00000000
        /*0174*/ 	.short	0x010a
        /*0176*/ 	.byte	0x3f
	.zero		1


	//   ....[13]....
        /*0178*/ 	.word	0x00001f30
        /*017c*/ 	.word	0x000000ff
        /*0180*/ 	.word	0x00000000
        /*0184*/ 	.short	0x010a
        /*0186*/ 	.byte	0x07
	.zero		1


	//   ....[14]....
        /*0188*/ 	.word	0x00001f70
        /*018c*/ 	.word	0x000000ff
        /*0190*/ 	.word	0x00000000
        /*0194*/ 	.short	0x010a
        /*0196*/ 	.byte	0x07
	.zero		1


	//   ....[15]....
        /*0198*/ 	.word	0x00002410
        /*019c*/ 	.word	0x00000004
        /*01a0*/ 	.word	0x00000000
        /*01a4*/ 	.short	0x0101
        /*01a6*/ 	.byte	0x3f
	.zero		1


	//   ....[16]....
        /*01a8*/ 	.word	0x00002510
        /*01ac*/ 	.word	0x0000009e
        /*01b0*/ 	.word	0x00000000
        /*01b4*/ 	.short	0x0101
        /*01b6*/ 	.byte	0x2e
	.zero		1


	//   ....[17]....
        /*01b8*/ 	.word	0x00002610
        /*01bc*/ 	.word	0x00000000
        /*01c0*/ 	.word	0x00000000
        /*01c4*/ 	.short	0x0101
        /*01c6*/ 	.byte	0x3f
	.zero		1


	//   ....[18]....
        /*01c8*/ 	.word	0x000026d0
        /*01cc*/ 	.word	0x0000009d
        /*01d0*/ 	.word	0x00000010
        /*01d4*/ 	.short	0x010a
        /*01d6*/ 	.byte	0x2d
	.zero		1


	//   ....[19]....
        /*01d8*/ 	.word	0x0000a490
        /*01dc*/ 	.word	0x000000a0
        /*01e0*/ 	.word	0x00000000
        /*01e4*/ 	.short	0x0101
        /*01e6*/ 	.byte	0x2e
	.zero		1


	//   ....[20]....
        /*01e8*/ 	.word	0x0000afe0
        /*01ec*/ 	.word	0x00000007
        /*01f0*/ 	.word	0x00000010
        /*01f4*/ 	.short	0x010a
        /*01f6*/ 	.byte	0x3f
	.zero		1


	//   ....[21]....
        /*01f8*/ 	.word	0x0000b480
        /*01fc*/ 	.word	0x00000002
        /*0200*/ 	.word	0x00000058
        /*0204*/ 	.short	0x0101
        /*0206*/ 	.byte	0x3f
	.zero		1


	//   ....[22]....
        /*0208*/ 	.word	0x0000bc00
        /*020c*/ 	.word	0x00000005
        /*0210*/ 	.word	0x00000000
        /*0214*/ 	.short	0x010a
        /*0216*/ 	.byte	0x3f
	.zero		1


	//   ....[23]....
        /*0218*/ 	.word	0x0000bc80
        /*021c*/ 	.word	0x00000003
        /*0220*/ 	.word	0x00000000
        /*0224*/ 	.short	0x010a
        /*0226*/ 	.byte	0x3f
	.zero		1


	//   ....[24]....
        /*0228*/ 	.word	0x0000bce0
        /*022c*/ 	.word	0x0000009f
        /*0230*/ 	.word	0x00000000
        /*0234*/ 	.short	0x010a
        /*0236*/ 	.byte	0x3f
	.zero		1


	//   ....[25]....
        /*0238*/ 	.word	0x0000bd30
        /*023c*/ 	.word	0x00000003
        /*0240*/ 	.word	0x00000000
        /*0244*/ 	.short	0x010a
        /*0246*/ 	.byte	0x3f
	.zero		1


	//   ....[26]....
        /*0248*/ 	.word	0x0000bd90
        /*024c*/ 	.word	0x00000005
        /*0250*/ 	.word	0x00000000
        /*0254*/ 	.short	0x010a
        /*0256*/ 	.byte	0x3f
	.zero		1


	//   ....[27]....
        /*0258*/ 	.word	0x0000bde0
        /*025c*/ 	.word	0x0000009f
        /*0260*/ 	.word	0x00000010
        /*0264*/ 	.short	0x010a
        /*0266*/ 	.byte	0x3f
	.zero		1


	//   ....[28]....
        /*0268*/ 	.word	0x0000beb0
        /*026c*/ 	.word	0x00000007
        /*0270*/ 	.word	0x00000010
        /*0274*/ 	.short	0x010a
        /*0276*/ 	.byte	0x3f
	.zero		1


	//   ....[29]....
        /*0278*/ 	.word	0x0000bf80
        /*027c*/ 	.word	0x00000005
        /*0280*/ 	.word	0x00000000
        /*0284*/ 	.short	0x010a
        /*0286*/ 	.byte	0x3f
	.zero		1


	//----- nvinfo : EIATTR_NUM_MBARRIERS
	.align		4
.L_35:
        /*0288*/ 	.byte	0x03, 0x38
        /*028a*/ 	.short	0x000a


	//----- nvinfo : EIATTR_EXIT_INSTR_OFFSETS
	.align		4
        /*028c*/ 	.byte	0x04, 0x1c
        /*028e*/ 	.short	(.L_37 - .L_36)


	//   ....[0]....
.L_36:
        /*0290*/ 	.word	0x00001470


	//   ....[1]....
        /*0294*/ 	.word	0x000014d0


	//   ....[2]....
        /*0298*/ 	.word	0x0000aba0


	//   ....[3]....
        /*029c*/ 	.word	0x0000abd0


	//   ....[4]....
        /*02a0*/ 	.word	0x0000bcd0


	//----- nvinfo : EIATTR_MAX_THREADS
	.align		4
.L_37:
        /*02a4*/ 	.byte	0x04, 0x05
        /*02a6*/ 	.short	(.L_39 - .L_38)
.L_38:
        /*02a8*/ 	.word	0x00000180
        /*02ac*/ 	.word	0x00000001
        /*02b0*/ 	.word	0x00000001


	//----- nvinfo : EIATTR_CRS_STACK_SIZE
	.align		4
.L_39:
        /*02b4*/ 	.byte	0x04, 0x1e
        /*02b6*/ 	.short	(.L_41 - .L_40)
.L_40:
        /*02b8*/ 	.word	0x00000000


	//----- nvinfo : EIATTR_CBANK_PARAM_SIZE
	.align		4
.L_41:
        /*02bc*/ 	.byte	0x03, 0x19
        /*02be*/ 	.short	0x0470


	//----- nvinfo : EIATTR_PARAM_CBANK
	.align		4
        /*02c0*/ 	.byte	0x04, 0x0a
        /*02c2*/ 	.short	(.L_43 - .L_42)
	.align		4
.L_42:
        /*02c4*/ 	.word	index@(.nv.constant0._ZN7cutlass13device_kernelINS_4gemm6kernel13GemmUniversalIN4cute5tupleIJiiiiEEENS1_10collective13CollectiveMmaINS1_34MainloopSm90TmaGmmaWarpSpecializedILi2ENS5_IJNS4_1CILi4EEESB_NSA_ILi1EEEEEENS1_32KernelTmaWarpSpecializedPingpongEEENS5_IJNSA_ILi64EEENSA_ILi256EEENSA_ILi128EEEEEENS_10bfloat16_tENS5_IJlSC_lEEESK_SL_NS4_8TiledMMAINS4_8MMA_AtomIJNS4_4SM904GMMA28MMA_64x256x16_F32BF16BF16_SSILNSP_5MajorE0ELSR_0ELNSP_7ScaleInE1ELSS_1EEEEEENS4_6LayoutINS5_IJSC_SC_SC_EEENS5_IJNSA_ILi0EEESX_SX_EEEEENS5_IJNS4_10UnderscoreES10_S10_EEEEENS4_23SM90_TMA_LOAD_MULTICASTENS4_14ComposedLayoutINS4_7SwizzleILi3ELi4ELi3EEENS4_18smem_ptr_flag_bitsILi16EEENSV_INS5_IJNSA_ILi8EEESG_EEENS5_IJSG_SC_EEEEEEEvNS4_8identityES13_S1D_vS1E_EENS_8epilogue10collective6detail29Sm90TmaWarpSpecializedAdapterINS1H_15DefaultEpilogueISK_SL_SL_NS1G_6thread17LinearCombinationISK_Li1EffLNS1L_9ScaleType4KindE0ELNS_15FloatRoundStyleE2ESK_EENS1_15EpilogueDefaultEEEEEvvEEEEvNT_6ParamsE)
        /*02c8*/ 	.short	0x0210
        /*02ca*/ 	.short	0x0470


	//----- nvinfo : EIATTR_SW_WAR
	.align		4
.L_43:
        /*02cc*/ 	.byte	0x04, 0x36
        /*02ce*/ 	.short	(.L_45 - .L_44)
.L_44:
        /*02d0*/ 	.word	0x00000008
.L_45:


//--------------------- .nv.callgraph             --------------------------
	.section	.nv.callgraph,"",@"SHT_CUDA_CALLGRAPH"
	.align	4
	.sectionentsize	8
	.align		4
        /*0000*/ 	.word	0x00000000
	.align		4
        /*0004*/ 	.word	0xffffffff
	.align		4
        /*0008*/ 	.word	index@(_ZN7cutlass13device_kernelINS_4gemm6kernel13GemmUniversalIN4cute5tupleIJiiiiEEENS1_10collective13CollectiveMmaINS1_34MainloopSm90TmaGmmaWarpSpecializedILi2ENS5_IJNS4_1CILi4EEESB_NSA_ILi1EEEEEENS1_32KernelTmaWarpSpecializedPingpongEEENS5_IJNSA_ILi64EEENSA_ILi256EEENSA_ILi128EEEEEENS_10bfloat16_tENS5_IJlSC_lEEESK_SL_NS4_8TiledMMAINS4_8MMA_AtomIJNS4_4SM904GMMA28MMA_64x256x16_F32BF16BF16_SSILNSP_5MajorE0ELSR_0ELNSP_7ScaleInE1ELSS_1EEEEEENS4_6LayoutINS5_IJSC_SC_SC_EEENS5_IJNSA_ILi0EEESX_SX_EEEEENS5_IJNS4_10UnderscoreES10_S10_EEEEENS4_23SM90_TMA_LOAD_MULTICASTENS4_14ComposedLayoutINS4_7SwizzleILi3ELi4ELi3EEENS4_18smem_ptr_flag_bitsILi16EEENSV_INS5_IJNSA_ILi8EEESG_EEENS5_IJSG_SC_EEEEEEEvNS4_8identityES13_S1D_vS1E_EENS_8epilogue10collective6detail29Sm90TmaWarpSpecializedAdapterINS1H_15DefaultEpilogueISK_SL_SL_NS1G_6thread17LinearCombinationISK_Li1EffLNS1L_9ScaleType4KindE0ELNS_15FloatRoundStyleE2ESK_EENS1_15EpilogueDefaultEEEEEvvEEEEvNT_6ParamsE)
	.align		4
        /*000c*/ 	.word	index@(__assertfail)
	.align		4
        /*0010*/ 	.word	0x00000000
	.align		4
        /*0014*/ 	.word	0xfffffffe
	.align		4
        /*0018*/ 	.word	0x00000000
	.align		4
        /*001c*/ 	.word	0xfffffffd
	.align		4
        /*0020*/ 	.word	0x00000000
	.align		4
        /*0024*/ 	.word	0xfffffffc


//--------------------- .nv.constant4             --------------------------
	.section	.nv.constant4,"a",@progbits
	.align	8
	.align		8
.nv.constant4:
        /*0000*/ 	.dword	__assertfail
	.align		8
        /*0008*/ 	.dword	__unnamed_1
	.align		8
        /*0010*/ 	.dword	_ZN40_INTERNAL_ee563028_4_k_cu_bded0bf2_289354cuda3std3__45__cpo5beginE
	.align		8
        /*0018*/ 	.dword	_ZN40_INTERNAL_ee563028_4_k_cu_bded0bf2_289354cuda3std3__45__cpo3endE
	.align		8
        /*0020*/ 	.dword	_ZN40_INTERNAL_ee563028_4_k_cu_bded0bf2_289354cuda3std3__45__cpo6cbeginE
	.align		8
        /*0028*/ 	.dword	_ZN40_INTERNAL_ee563028_4_k_cu_bded0bf2_289354cuda3std3__45__cpo4cendE
	.align		8
        /*0030*/ 	.dword	_ZN40_INTERNAL_ee563028_4_k_cu_bded0bf2_289354cuda3std3__442_GLOBAL__N__ee563028_4_k_cu_bded0bf2_289356ignoreE
	.align		8
        /*0038*/ 	.dword	_ZN40_INTERNAL_ee563028_4_k_cu_bded0bf2_289354cuda3std3__419piecewise_constructE
	.align		8
        /*0040*/ 	.dword	_ZN40_INTERNAL_ee563028_4_k_cu_bded0bf2_289354cuda3std3__48in_placeE
	.align		8
        /*0048*/ 	.dword	_ZN40_INTERNAL_ee563028_4_k_cu_bded0bf2_289354cuda3std6ranges3__45__cpo4swapE
	.align		8
        /*0050*/ 	.dword	_ZN40_INTERNAL_ee563028_4_k_cu_bded0bf2_289354cuda3std6ranges3__45__cpo9iter_moveE
	.align		8
        /*0058*/ 	.dword	_ZN40_INTERNAL_ee563028_4_k_cu_bded0bf2_289354cute7productE
	.align		8
        /*0060*/ 	.dword	_ZN40_INTERNAL_ee563028_4_k_cu_bded0bf2_289354cute1_E
	.align		8
        /*0068*/ 	.dword	$str$22
	.align		8
        /*0070*/ 	.dword	$str$23


//--------------------- .text._ZN7cutlass13device_kernelINS_4gemm6kernel13GemmUniversalIN4cute5tupleIJiiiiEEENS1_10collective13CollectiveMmaINS1_34MainloopSm90TmaGmmaWarpSpecializedILi2ENS5_IJNS4_1CILi4EEESB_NSA_ILi1EEEEEENS1_32KernelTmaWarpSpecializedPingpongEEENS5_IJNSA_ILi64EEENSA_ILi256EEENSA_ILi128EEEEEENS_10bfloat16_tENS5_IJlSC_lEEESK_SL_NS4_8TiledMMAINS4_8MMA_AtomIJNS4_4SM904GMMA28MMA_64x256x16_F32BF16BF16_SSILNSP_5MajorE0ELSR_0ELNSP_7ScaleInE1ELSS_1EEEEEENS4_6LayoutINS5_IJSC_SC_SC_EEENS5_IJNSA_ILi0EEESX_SX_EEEEENS5_IJNS4_10UnderscoreES10_S10_EEEEENS4_23SM90_TMA_LOAD_MULTICASTENS4_14ComposedLayoutINS4_7SwizzleILi3ELi4ELi3EEENS4_18smem_ptr_flag_bitsILi16EEENSV_INS5_IJNSA_ILi8EEESG_EEENS5_IJSG_SC_EEEEEEEvNS4_8identityES13_S1D_vS1E_EENS_8epilogue10collective6detail29Sm90TmaWarpSpecializedAdapterINS1H_15DefaultEpilogueISK_SL_SL_NS1G_6thread17LinearCombinationISK_Li1EffLNS1L_9ScaleType4KindE0ELNS_15FloatRoundStyleE2ESK_EENS1_15EpilogueDefaultEEEEEvvEEEEvNT_6ParamsE --------------------------
	.section	.text._ZN7cutlass13device_kernelINS_4gemm6kernel13GemmUniversalIN4cute5tupleIJiiiiEEENS1_10collective13CollectiveMmaINS1_34MainloopSm90TmaGmmaWarpSpecializedILi2ENS5_IJNS4_1CILi4EEESB_NSA_ILi1EEEEEENS1_32KernelTmaWarpSpecializedPingpongEEENS5_IJNSA_ILi64EEENSA_ILi256EEENSA_ILi128EEEEEENS_10bfloat16_tENS5_IJlSC_lEEESK_SL_NS4_8TiledMMAINS4_8MMA_AtomIJNS4_4SM904GMMA28MMA_64x256x16_F32BF16BF16_SSILNSP_5MajorE0ELSR_0ELNSP_7ScaleInE1ELSS_1EEEEEENS4_6LayoutINS5_IJSC_SC_SC_EEENS5_IJNSA_ILi0EEESX_SX_EEEEENS5_IJNS4_10UnderscoreES10_S10_EEEEENS4_23SM90_TMA_LOAD_MULTICASTENS4_14ComposedLayoutINS4_7SwizzleILi3ELi4ELi3EEENS4_18smem_ptr_flag_bitsILi16EEENSV_INS5_IJNSA_ILi8EEESG_EEENS5_IJSG_SC_EEEEEEEvNS4_8identityES13_S1D_vS1E_EENS_8epilogue10collective6detail29Sm90TmaWarpSpecializedAdapterINS1H_15DefaultEpilogueISK_SL_SL_NS1G_6thread17LinearCombinationISK_Li1EffLNS1L_9ScaleType4KindE0ELNS_15FloatRoundStyleE2ESK_EENS1_15EpilogueDefaultEEEEEvvEEEEvNT_6ParamsE,"ax",@progbits
	.align	128
.text._ZN7cutlass13device_kernelINS_4gemm6kernel13GemmUniversalIN4cute5tupleIJiiiiEEENS1_10collective13CollectiveMmaINS1_34MainloopSm90TmaGmmaWarpSpecializedILi2ENS5_IJNS4_1CILi4EEESB_NSA_ILi1EEEEEENS1_32KernelTmaWarpSpecializedPingpongEEENS5_IJNSA_ILi64EEENSA_ILi256EEENSA_ILi128EEEEEENS_10bfloat16_tENS5_IJlSC_lEEESK_SL_NS4_8TiledMMAINS4_8MMA_AtomIJNS4_4SM904GMMA28MMA_64x256x16_F32BF16BF16_SSILNSP_5MajorE0ELSR_0ELNSP_7ScaleInE1ELSS_1EEEEEENS4_6LayoutINS5_IJSC_SC_SC_EEENS5_IJNSA_ILi0EEESX_SX_EEEEENS5_IJNS4_10UnderscoreES10_S10_EEEEENS4_23SM90_TMA_LOAD_MULTICASTENS4_14ComposedLayoutINS4_7SwizzleILi3ELi4ELi3EEENS4_18smem_ptr_flag_bitsILi16EEENSV_INS5_IJNSA_ILi8EEESG_EEENS5_IJSG_SC_EEEEEEEvNS4_8identityES13_S1D_vS1E_EENS_8epilogue10collective6detail29Sm90TmaWarpSpecializedAdapterINS1H_15DefaultEpilogueISK_SL_SL_NS1G_6thread17LinearCombinationISK_Li1EffLNS1L_9ScaleType4KindE0ELNS_15FloatRoundStyleE2ESK_EENS1_15EpilogueDefaultEEEEEvvEEEEvNT_6ParamsE:
        .type           _ZN7cutlass13device_kernelINS_4gemm6kernel13GemmUniversalIN4cute5tupleIJiiiiEEENS1_10collective13CollectiveMmaINS1_34MainloopSm90TmaGmmaWarpSpecializedILi2ENS5_IJNS4_1CILi4EEESB_NSA_ILi1EEEEEENS1_32KernelTmaWarpSpecializedPingpongEEENS5_IJNSA_ILi64EEENSA_ILi256EEENSA_ILi128EEEEEENS_10bfloat16_tENS5_IJlSC_lEEESK_SL_NS4_8TiledMMAINS4_8MMA_AtomIJNS4_4SM904GMMA28MMA_64x256x16_F32BF16BF16_SSILNSP_5MajorE0ELSR_0ELNSP_7ScaleInE1ELSS_1EEEEEENS4_6LayoutINS5_IJSC_SC_SC_EEENS5_IJNSA_ILi0EEESX_SX_EEEEENS5_IJNS4_10UnderscoreES10_S10_EEEEENS4_23SM90_TMA_LOAD_MULTICASTENS4_14ComposedLayoutINS4_7SwizzleILi3ELi4ELi3EEENS4_18smem_ptr_flag_bitsILi16EEENSV_INS5_IJNSA_ILi8EEESG_EEENS5_IJSG_SC_EEEEEEEvNS4_8identityES13_S1D_vS1E_EENS_8epilogue10collective6detail29Sm90TmaWarpSpecializedAdapterINS1H_15DefaultEpilogueISK_SL_SL_NS1G_6thread17LinearCombinationISK_Li1EffLNS1L_9ScaleType4KindE0ELNS_15FloatRoundStyleE2ESK_EENS1_15EpilogueDefaultEEEEEvvEEEEvNT_6ParamsE,@function
        .size           _ZN7cutlass13device_kernelINS_4gemm6kernel13GemmUniversalIN4cute5tupleIJiiiiEEENS1_10collective13CollectiveMmaINS1_34MainloopSm90TmaGmmaWarpSpecializedILi2ENS5_IJNS4_1CILi4EEESB_NSA_ILi1EEEEEENS1_32KernelTmaWarpSpecializedPingpongEEENS5_IJNSA_ILi64EEENSA_ILi256EEENSA_ILi128EEEEEENS_10bfloat16_tENS5_IJlSC_lEEESK_SL_NS4_8TiledMMAINS4_8MMA_AtomIJNS4_4SM904GMMA28MMA_64x256x16_F32BF16BF16_SSILNSP_5MajorE0ELSR_0ELNSP_7ScaleInE1ELSS_1EEEEEENS4_6LayoutINS5_IJSC_SC_SC_EEENS5_IJNSA_ILi0EEESX_SX_EEEEENS5_IJNS4_10UnderscoreES10_S10_EEEEENS4_23SM90_TMA_LOAD_MULTICASTENS4_14ComposedLayoutINS4_7SwizzleILi3ELi4ELi3EEENS4_18smem_ptr_flag_bitsILi16EEENSV_INS5_IJNSA_ILi8EEESG_EEENS5_IJSG_SC_EEEEEEEvNS4_8identityES13_S1D_vS1E_EENS_8epilogue10collective6detail29Sm90TmaWarpSpecializedAdapterINS1H_15DefaultEpilogueISK_SL_SL_NS1G_6thread17LinearCombinationISK_Li1EffLNS1L_9ScaleType4KindE0ELNS_15FloatRoundStyleE2ESK_EENS1_15EpilogueDefaultEEEEEvvEEEEvNT_6ParamsE,(.L_x_324 - _ZN7cutlass13device_kernelINS_4gemm6kernel13GemmUniversalIN4cute5tupleIJiiiiEEENS1_10collective13CollectiveMmaINS1_34MainloopSm90TmaGmmaWarpSpecializedILi2ENS5_IJNS4_1CILi4EEESB_NSA_ILi1EEEEEENS1_32KernelTmaWarpSpecializedPingpongEEENS5_IJNSA_ILi64EEENSA_ILi256EEENSA_ILi128EEEEEENS_10bfloat16_tENS5_IJlSC_lEEESK_SL_NS4_8TiledMMAINS4_8MMA_AtomIJNS4_4SM904GMMA28MMA_64x256x16_F32BF16BF16_SSILNSP_5MajorE0ELSR_0ELNSP_7ScaleInE1ELSS_1EEEEEENS4_6LayoutINS5_IJSC_SC_SC_EEENS5_IJNSA_ILi0EEESX_SX_EEEEENS5_IJNS4_10UnderscoreES10_S10_EEEEENS4_23SM90_TMA_LOAD_MULTICASTENS4_14ComposedLayoutINS4_7SwizzleILi3ELi4ELi3EEENS4_18smem_ptr_flag_bitsILi16EEENSV_INS5_IJNSA_ILi8EEESG_EEENS5_IJSG_SC_EEEEEEEvNS4_8identityES13_S1D_vS1E_EENS_8epilogue10collective6detail29Sm90TmaWarpSpecializedAdapterINS1H_15DefaultEpilogueISK_SL_SL_NS1G_6thread17LinearCombinationISK_Li1EffLNS1L_9ScaleType4KindE0ELNS_15FloatRoundStyleE2ESK_EENS1_15EpilogueDefaultEEEEEvvEEEEvNT_6ParamsE)
        .other          _ZN7cutlass13device_kernelINS_4gemm6kernel13GemmUniversalIN4cute5tupleIJiiiiEEENS1_10collective13CollectiveMmaINS1_34MainloopSm90TmaGmmaWarpSpecializedILi2ENS5_IJNS4_1CILi4EEESB_NSA_ILi1EEEEEENS1_32KernelTmaWarpSpecializedPingpongEEENS5_IJNSA_ILi64EEENSA_ILi256EEENSA_ILi128EEEEEENS_10bfloat16_tENS5_IJlSC_lEEESK_SL_NS4_8TiledMMAINS4_8MMA_AtomIJNS4_4SM904GMMA28MMA_64x256x16_F32BF16BF16_SSILNSP_5MajorE0ELSR_0ELNSP_7ScaleInE1ELSS_1EEEEEENS4_6LayoutINS5_IJSC_SC_SC_EEENS5_IJNSA_ILi0EEESX_SX_EEEEENS5_IJNS4_10UnderscoreES10_S10_EEEEENS4_23SM90_TMA_LOAD_MULTICASTENS4_14ComposedLayoutINS4_7SwizzleILi3ELi4ELi3EEENS4_18smem_ptr_flag_bitsILi16EEENSV_INS5_IJNSA_ILi8EEESG_EEENS5_IJSG_SC_EEEEEEEvNS4_8identityES13_S1D_vS1E_EENS_8epilogue10collective6detail29Sm90TmaWarpSpecializedAdapterINS1H_15DefaultEpilogueISK_SL_SL_NS1G_6thread17LinearCombinationISK_Li1EffLNS1L_9ScaleType4KindE0ELNS_15FloatRoundStyleE2ESK_EENS1_15EpilogueDefaultEEEEEvvEEEEvNT_6ParamsE,@"STO_CUDA_ENTRY STV_DEFAULT"
_ZN7cutlass13device_kernelINS_4gemm6kernel13GemmUniversalIN4cute5tupleIJiiiiEEENS1_10collective13CollectiveMmaINS1_34MainloopSm90TmaGmmaWarpSpecializedILi2ENS5_IJNS4_1CILi4EEESB_NSA_ILi1EEEEEENS1_32KernelTmaWarpSpecializedPingpongEEENS5_IJNSA_ILi64EEENSA_ILi256EEENSA_ILi128EEEEEENS_10bfloat16_tENS5_IJlSC_lEEESK_SL_NS4_8TiledMMAINS4_8MMA_AtomIJNS4_4SM904GMMA28MMA_64x256x16_F32BF16BF16_SSILNSP_5MajorE0ELSR_0ELNSP_7ScaleInE1ELSS_1EEEEEENS4_6LayoutINS5_IJSC_SC_SC_EEENS5_IJNSA_ILi0EEESX_SX_EEEEENS5_IJNS4_10UnderscoreES10_S10_EEEEENS4_23SM90_TMA_LOAD_MULTICASTENS4_14ComposedLayoutINS4_7SwizzleILi3ELi4ELi3EEENS4_18smem_ptr_flag_bitsILi16EEENSV_INS5_IJNSA_ILi8EEESG_EEENS5_IJSG_SC_EEEEEEEvNS4_8identityES13_S1D_vS1E_EENS_8epilogue10collective6detail29Sm90TmaWarpSpecializedAdapterINS1H_15DefaultEpilogueISK_SL_SL_NS1G_6thread17LinearCombinationISK_Li1EffLNS1L_9ScaleType4KindE0ELNS_15FloatRoundStyleE2ESK_EENS1_15EpilogueDefaultEEEEEvvEEEEvNT_6ParamsE:
[----:B------:R-:W0:Y:S01]  /*0000*/  LDC R1, c[0x0][0x28] ;  /* 0x00000a00ff017b82 */ /* 0x000e220000000800 */
[----:B------:R-:W1:Y:S01]  /*0010*/  S2R R0, SR_TID.X ;  /* 0x0000000000007919 */ /* 0x000e620000002100 */
[----:B------:R-:W-:Y:S01]  /*0020*/  ELECT P0, URZ, PT ;  /* 0x00000000003f782f */ /* 0x000fe20003800000 */
[----:B------:R-:W-:Y:S01]  /*0030*/  BSSY B0, `(.L_x_0) ;  /* 0x0000014000007945 */ /* 0x000fe20003800000 */
[--C-:B-1----:R-:W-:Y:S02]  /*0040*/  SHF.R.U32.HI R2, RZ, 0x5, R0.reuse ;  /* 0x00000005ff027819 */ /* 0x102fe40000011600 */
[----:B------:R-:W-:-:S03]  /*0050*/  SHF.R.U32.HI R4, RZ, 0x7, R0 ;  /* 0x00000007ff047819 */ /* 0x000fc60000011600 */
[----:B------:R-:W1:Y:S02]  /*0060*/  SHFL.IDX PT, R3, R2, RZ, 0x1f ;  /* 0x00001fff02037589 */ /* 0x000e6400000e0000 */
[----:B-1----:R-:W-:Y:S02]  /*0070*/  R2UR UR6, R3 ;  /* 0x00000000030672ca */ /* 0x002fe400000e0000 */
[----:B------:R1:W2:Y:S11]  /*0080*/  SHFL.IDX PT, R3, R4, RZ, 0x1f ;  /* 0x00001fff04037589 */ /* 0x0002b600000e0000 */
[----:B------:R-:W-:-:S02]  /*0090*/  USHF.R.S32.HI UR4, URZ, 0x1f, UR6 ;  /* 0x0000001f3f047899 */ /* 0x000fc40008011406 */
[----:B------:R-:W-:Y:S02]  /*00a0*/  ISETP.NE.OR P0, PT, RZ, UR6, !P0 ;  /* 0x00000006ff007c0c */ /* 0x000fe4000c705670 */
[----:B------:R-:W-:-:S04]  /*00b0*/  ULEA.HI UR4, UR4, UR6, URZ, 0x2 ;  /* 0x0000000604047291 */ /* 0x000fc8000f8f103f */
[----:B------:R-:W-:-:S04]  /*00c0*/  ULOP3.LUT UR4, UR4, 0xfffffffc, URZ, 0xc0, !UPT ;  /* 0xfffffffc04047892 */ /* 0x000fc8000f8ec03f */
[----:B------:R-:W-:-:S03]  /*00d0*/  UIADD3 UR6, UR6, -UR4, URZ ;  /* 0x8000000406067290 */ /* 0x000fc6000fffe03f */
[----:B012---:R-:W-:Y:S09]  /*00e0*/  @P0 BRA `(.L_x_1) ;  /* 0x0000000000200947 */ /* 0x007ff20003800000 */
[----:B------:R-:W-:Y:S02]  /*00f0*/  ULDC.64 UR4, c[0x0][0x198] ;  /* 0x0000660000047ab9 */ /* 0x000fe40000000a00 */
[----:B------:R-:W-:Y:S02]  /*0100*/  UIADD3 UR8, UP0, UR4, 0xf0, URZ ;  /* 0x000000f004087890 */ /* 0x000fe4000ff1e03f */
[----:B------:R-:W-:Y:S02]  /*0110*/  UIADD3 UR4, UP1, UR4, 0x1f0, URZ ;  /* 0x000001f004047890 */ /* 0x000fe4000ff3e03f */
[----:B------:R-:W-:Y:S02]  /*0120*/  UIADD3.X UR9, URZ, UR5, URZ, UP0, !UPT ;  /* 0x000000053f097290 */ /* 0x000fe400087fe43f */
[----:B------:R-:W-:-:S07]  /*0130*/  UIADD3.X UR5, URZ, UR5, URZ, UP1, !UPT ;  /* 0x000000053f057290 */ /* 0x000fce0008ffe43f */
[----:B------:R0:W-:Y:S02]  /*0140*/  UTMACCTL.PF [UR8] ;  /* 0x00000000080079b9 */ /* 0x0001e40008040000 */
[----:B------:R0:W-:Y:S02]  /*0150*/  UTMACCTL.PF [UR4] ;  /* 0x00000000040079b9 */ /* 0x0001e40008040000 */
[----:B0-----:R-:W-:Y:S01]  /*0160*/  NOP ;  /* 0x0000000000007918 */ /* 0x001fe20000000000 */
.L_x_1:
[----:B------:R-:W-:Y:S05]  /*0170*/  BSYNC B0 ;  /* 0x0000000000007941 */ /* 0x000fea0003800000 */
.L_x_0:
[----:B------:R-:W0:Y:S01]  /*0180*/  SHFL.IDX PT, R5, R2, RZ, 0x1f ;  /* 0x00001fff02057589 */ /* 0x000e2200000e0000 */
[----:B------:R-:W-:Y:S01]  /*0190*/  R2UR UR19, R3 ;  /* 0x00000000031372ca */ /* 0x000fe200000e0000 */
[----:B------:R-:W-:-:S04]  /*01a0*/  UISETP.NE.AND UP0, UPT, UR6, 0x3, UPT ;  /* 0x000000030600788c */ /* 0x000fc8000bf05270 */
[----:B------:R-:W-:-:S08]  /*01b0*/  UISETP.EQ.OR UP0, UPT, UR6, URZ, !UP0 ;  /* 0x0000003f0600728c */ /* 0x000fd0000c702670 */
[----:B------:R-:W-:Y:S02]  /*01c0*/  UIADD3 UR14, UR19, -0x1, URZ ;  /* 0xffffffff130e7890 */ /* 0x000fe4000fffe03f */
[----:B------:R-:W-:Y:S02]  /*01d0*/  UISETP.EQ.AND UP0, UPT, UR19, URZ, UP0 ;  /* 0x0000003f1300728c */ /* 0x000fe40008702270 */
[----:B------:R-:W-:Y:S02]  /*01e0*/  UISETP.GE.U32.AND UP1, UPT, UR14, 0x2, UPT ;  /* 0x000000020e00788c */ /* 0x000fe4000bf26070 */
[----:B------:R-:W-:Y:S01]  /*01f0*/  USEL UR42, URZ, 0x1, !UP0 ;  /* 0x000000013f2a7887 */ /* 0x000fe2000c000000 */
[----:B0-----:R-:W-:-:S03]  /*0200*/  ISETP.NE.AND P0, PT, R5, RZ, PT ;  /* 0x000000ff0500720c */ /* 0x001fc60003f05270 */
[----:B------:R-:W-:-:S10]  /*0210*/  USEL UR42, UR42, 0x2, UP1 ;  /* 0x000000022a2a7887 */ /* 0x000fd40008800000 */
[----:B------:R-:W-:Y:S05]  /*0220*/  @P0 BRA `(.L_x_2) ;  /* 0x0000000000480947 */ /* 0x000fea0003800000 */
[----:B------:R-:W0:Y:S01]  /*0230*/  S2UR UR7, SR_CgaCtaId ;  /* 0x00000000000779c3 */ /* 0x000e220000008800 */
[----:B------:R-:W-:Y:S01]  /*0240*/  UMOV UR4, 0x400 ;  /* 0x0000040000047882 */ /* 0x000fe20000000000 */
[----:B------:R-:W-:Y:S01]  /*0250*/  UMOV UR5, 0x1 ;  /* 0x0000000100057882 */ /* 0x000fe20000000000 */
[----:B------:R-:W-:Y:S01]  /*0260*/  UMOV UR8, 0x7 ;  /* 0x0000000700087882 */ /* 0x000fe20000000000 */
[----:B------:R-:W-:Y:S01]  /*0270*/  ELECT P0, URZ, PT ;  /* 0x00000000003f782f */ /* 0x000fe20003800000 */
[----:B------:R-:W-:-:S04]  /*0280*/  UIADD3 UR8, -UR8, 0x100000, URZ ;  /* 0x0010000008087890 */ /* 0x000fc8000fffe13f */
[----:B------:R-:W-:Y:S02]  /*0290*/  USHF.L.U32 UR9, UR8, 0xb, URZ ;  /* 0x0000000b08097899 */ /* 0x000fe4000800063f */
[----:B------:R-:W-:Y:S02]  /*02a0*/  USHF.L.U32 UR8, UR8, 0x1, URZ ;  /* 0x0000000108087899 */ /* 0x000fe4000800063f */
[----:B0-----:R-:W-:Y:S02]  /*02b0*/  ULEA UR7, UR7, UR4, 0x18 ;  /* 0x0000000407077291 */ /* 0x001fe4000f8ec03f */
[----:B------:R-:W-:-:S04]  /*02c0*/  UIADD3 UR4, -UR5, 0x100000, URZ ;  /* 0x0010000005047890 */ /* 0x000fc8000fffe13f */
[----:B------:R-:W-:Y:S02]  /*02d0*/  USHF.L.U32 UR5, UR4, 0xb, URZ ;  /* 0x0000000b04057899 */ /* 0x000fe4000800063f */
[----:B------:R-:W-:Y:S01]  /*02e0*/  USHF.L.U32 UR4, UR4, 0x1, URZ ;  /* 0x0000000104047899 */ /* 0x000fe2000800063f */
[----:B------:R-:W0:Y:S11]  /*02f0*/  FENCE.VIEW.ASYNC.S ;  /* 0x00000000000073c6 */ /* 0x000e360000000000 */
[----:B0-----:R0:W1:Y:S01]  /*0300*/  SYNCS.EXCH.64 URZ, [UR7], UR4 ;  /* 0x00000004073f75b2 */ /* 0x0010620008000100 */
[----:B------:R0:W2:Y:S01]  /*0310*/  SYNCS.EXCH.64 URZ, [UR7+0x10], UR8 ;  /* 0x00001008073f75b2 */ /* 0x0000a20008000100 */
[----:B------:R0:W3:Y:S01]  /*0320*/  SYNCS.EXCH.64 URZ, [UR7+0x8], UR4 ;  /* 0x00000804073f75b2 */ /* 0x0000e20008000100 */
[----:B------:R0:W4:Y:S01]  /*0330*/  SYNCS.EXCH.64 URZ, [UR7+0x18], UR8 ;  /* 0x00001808073f75b2 */ /* 0x0001220008000100 */
[----:B------:R-:W-:Y:S01]  /*0340*/  NOP ;  /* 0x0000000000007918 */ /* 0x000fe20000000000 */
.L_x_2:
[----:B------:R-:W5:Y:S01]  /*0350*/  S2UR UR15, SR_CTAID.X ;  /* 0x00000000000f79c3 */ /* 0x000f620000002500 */
[----:B------:R-:W-:Y:S01]  /*0360*/  SHF.R.S32.HI R3, RZ, 0x1f, R0 ;  /* 0x0000001fff037819 */ /* 0x000fe20000011400 */
[----:B------:R-:W1:Y:S01]  /*0370*/  SHFL.IDX PT, R12, R2, RZ, 0x1f ;  /* 0x00001fff020c7589 */ /* 0x000e6200000e0000 */
[----:B0-----:R-:W-:Y:S01]  /*0380*/  ULDC UR4, c[0x0][0x150] ;  /* 0x0000540000047ab9 */ /* 0x001fe20000000800 */
[----:B------:R-:W-:Y:S02]  /*0390*/  ELECT P0, URZ, PT ;  /* 0x00000000003f782f */ /* 0x000fe40003800000 */
[----:B------:R-:W-:Y:S01]  /*03a0*/  LEA.HI R3, R3, R0, RZ, 0x7 ;  /* 0x0000000003037211 */ /* 0x000fe200078f38ff */
[----:B------:R0:W2:Y:S01]  /*03b0*/  SHFL.IDX PT, R9, R2, RZ, 0x1f ;  /* 0x00001fff02097589 */ /* 0x0000a200000e0000 */
[----:B------:R-:W-:Y:S01]  /*03c0*/  ELECT P1, URZ, PT ;  /* 0x00000000003f782f */ /* 0x000fe20003820000 */
[----:B------:R-:W0:Y:S01]  /*03d0*/  S2UR UR8, SR_CTAID.Y ;  /* 0x00000000000879c3 */ /* 0x000e220000002600 */
[----:B------:R-:W-:Y:S01]  /*03e0*/  LOP3.LUT R3, R3, 0xffffff80, RZ, 0xc0, !PT ;  /* 0xffffff8003037812 */ /* 0x000fe200078ec0ff */
[----:B------:R-:W-:Y:S01]  /*03f0*/  ULDC UR5, c[0x0][0x154] ;  /* 0x0000550000057ab9 */ /* 0x000fe20000000800 */
[----:B------:R-:W-:Y:S01]  /*0400*/  ULDC UR7, c[0x0][0x144] ;  /* 0x0000510000077ab9 */ /* 0x000fe20000000800 */
[----:B------:R-:W-:Y:S01]  /*0410*/  UMOV UR18, 0x80 ;  /* 0x0000008000127882 */ /* 0x000fe20000000000 */
[----:B------:R-:W-:Y:S01]  /*0420*/  NOP ;  /* 0x0000000000007918 */ /* 0x000fe20000000000 */
[----:B------:R-:W-:Y:S01]  /*0430*/  IMAD.IADD R3, R0, 0x1, -R3 ;  /* 0x0000000100037824 */ /* 0x000fe200078e0a03 */
[----:B------:R-:W-:Y:S01]  /*0440*/  NOP ;  /* 0x0000000000007918 */ /* 0x000fe20000000000 */
[----:B------:R-:W-:Y:S01]  /*0450*/  ULDC UR17, c[0x0][0x148] ;  /* 0x0000520000117ab9 */ /* 0x000fe20000000800 */
[----:B------:R-:W-:Y:S01]  /*0460*/  IMAD.MOV.U32 R152, RZ, RZ, 0x1 ;  /* 0x00000001ff987424 */ /* 0x000fe200078e00ff */
[----:B------:R-:W-:-:S02]  /*0470*/  ISETP.NE.AND P2, PT, RZ, UR19, PT ;  /* 0x00000013ff007c0c */ /* 0x000fc4000bf45270 */
[----:B------:R-:W-:Y:S02]  /*0480*/  SHF.R.S32.HI R6, RZ, 0x1f, R3 ;  /* 0x0000001fff067819 */ /* 0x000fe40000011403 */
[----:B-----5:R-:W-:Y:S02]  /*0490*/  I2FP.F32.U32 R10, UR15 ;  /* 0x0000000f000a7c45 */ /* 0x020fe40008201000 */
[----:B------:R-:W-:Y:S02]  /*04a0*/  LEA.HI R7, R6, R3, RZ, 0x3 ;  /* 0x0000000306077211 */ /* 0x000fe400078f18ff */
[----:B-1----:R-:W-:Y:S01]  /*04b0*/  ISETP.NE.OR P0, PT, R12, RZ, !P0 ;  /* 0x000000ff0c00720c */ /* 0x002fe20004705670 */
[----:B------:R-:W-:Y:S01]  /*04c0*/  FMUL R11, R10, UR4 ;  /* 0x000000040a0b7c20 */ /* 0x000fe20008400000 */
[----:B------:R-:W-:Y:S02]  /*04d0*/  SHF.R.S32.HI R10, RZ, 0x1f, R5 ;  /* 0x0000001fff0a7819 */ /* 0x000fe40000011405 */
[----:B------:R-:W-:-:S02]  /*04e0*/  SHF.R.S32.HI R8, RZ, 0x3, R7 ;  /* 0x00000003ff087819 */ /* 0x000fc40000011407 */
[----:B------:R-:W-:Y:S01]  /*04f0*/  SHF.R.S32.HI R7, RZ, 0x1f, R7 ;  /* 0x0000001fff077819 */ /* 0x000fe20000011407 */
[----:B------:R-:W1:Y:S01]  /*0500*/  F2I.U32.TRUNC.NTZ R11, R11 ;  /* 0x0000000b000b7305 */ /* 0x000e62000020f000 */
[----:B------:R-:W-:Y:S02]  /*0510*/  LEA.HI R10, R10, R5, RZ, 0x2 ;  /* 0x000000050a0a7211 */ /* 0x000fe400078f10ff */
[----:B------:R-:W-:Y:S02]  /*0520*/  LEA.HI R7, R7, R8, RZ, 0x2 ;  /* 0x0000000807077211 */ /* 0x000fe400078f10ff */
[----:B------:R-:W-:Y:S01]  /*0530*/  LOP3.LUT R10, R10, 0x3ffffffc, RZ, 0xc0, !PT ;  /* 0x3ffffffc0a0a7812 */ /* 0x000fe200078ec0ff */
[----:B------:R-:W-:Y:S01]  /*0540*/  VOTEU.ALL UP0, P0 ;  /* 0x00000000003f7886 */ /* 0x000fe20000000000 */
[----:B0-----:R-:W-:Y:S02]  /*0550*/  I2FP.F32.U32 R2, UR8 ;  /* 0x0000000800027c45 */ /* 0x001fe40008201000 */
[----:B------:R-:W-:Y:S01]  /*0560*/  LOP3.LUT R7, R7, 0xfffffffc, RZ, 0xc0, !PT ;  /* 0xfffffffc07077812 */ /* 0x000fe200078ec0ff */
[----:B------:R-:W-:Y:S01]  /*0570*/  IMAD.IADD R10, R5, 0x1, -R10 ;  /* 0x00000001050a7824 */ /* 0x000fe200078e0a0a */
[----:B--2---:R-:W-:Y:S01]  /*0580*/  ISETP.NE.OR P1, PT, R9, RZ, !P1 ;  /* 0x000000ff0900720c */ /* 0x004fe20004f25670 */
[----:B------:R-:W-:Y:S01]  /*0590*/  FMUL R5, R2, UR5 ;  /* 0x0000000502057c20 */ /* 0x000fe20008400000 */
[----:B------:R-:W0:Y:S01]  /*05a0*/  @!UP0 S2UR UR11, SR_CgaCtaId ;  /* 0x00000000000b89c3 */ /* 0x000e220000008800 */
[----:B------:R-:W-:Y:S01]  /*05b0*/  IMAD.IADD R7, R8, 0x1, -R7 ;  /* 0x0000000108077824 */ /* 0x000fe200078e0a07 */
[----:B-1----:R-:W-:Y:S01]  /*05c0*/  R2UR UR4, R11 ;  /* 0x000000000b0472ca */ /* 0x002fe200000e0000 */
[----:B------:R-:W-:-:S02]  /*05d0*/  @!UP0 UMOV UR10, 0x400 ;  /* 0x00000400000a8882 */ /* 0x000fc40000000000 */
[----:B------:R-:W-:Y:S01]  /*05e0*/  IMAD R7, R10, 0x4, R7 ;  /* 0x000000040a077824 */ /* 0x000fe200078e0207 */
[----:B------:R-:W1:Y:S04]  /*05f0*/  F2I.U32.TRUNC.NTZ R5, R5 ;  /* 0x0000000500057305 */ /* 0x000e68000020f000 */
[----:B------:R-:W-:Y:S01]  /*0600*/  SHF.R.S32.HI R2, RZ, 0x1f, R7 ;  /* 0x0000001fff027819 */ /* 0x000fe20000011407 */
[----:B------:R-:W-:Y:S01]  /*0610*/  VOTEU.ALL UP1, P1 ;  /* 0x00000000003f7886 */ /* 0x000fe20000820000 */
[----:B------:R-:W-:Y:S01]  /*0620*/  VOTEU.ALL UP2, P1 ;  /* 0x00000000003f7886 */ /* 0x000fe20000840000 */
[----:B------:R-:W-:Y:S01]  /*0630*/  VOTEU.ALL UP3, P1 ;  /* 0x00000000003f7886 */ /* 0x000fe20000860000 */
[----:B------:R-:W-:Y:S01]  /*0640*/  LEA.HI R2, R2, R7, RZ, 0x2 ;  /* 0x0000000702027211 */ /* 0x000fe200078f10ff */
[----:B------:R-:W-:Y:S01]  /*0650*/  UIADD3 UR4, -UR4, URZ, URZ ;  /* 0x0000003f04047290 */ /* 0x000fe2000fffe13f */
[----:B------:R-:W2:Y:S01]  /*0660*/  @!UP1 S2UR UR16, SR_CgaCtaId ;  /* 0x00000000001099c3 */ /* 0x000ea20000008800 */
[----:B------:R-:W-:Y:S01]  /*0670*/  @!UP1 UMOV UR13, 0x400 ;  /* 0x00000400000d9882 */ /* 0x000fe20000000000 */
[----:B------:R-:W-:Y:S01]  /*0680*/  LOP3.LUT R8, R2, 0xfffffffc, RZ, 0xc0, !PT ;  /* 0xfffffffc02087812 */ /* 0x000fe200078ec0ff */
[----:B------:R-:W-:Y:S01]  /*0690*/  UIMAD UR7, UR7, UR4, UR15 ;  /* 0x00000004070772a4 */ /* 0x000fe2000f8e020f */
[----:B------:R-:W-:Y:S01]  /*06a0*/  IMAD.SHL.U32 R2, R7, 0x4, RZ ;  /* 0x0000000407027824 */ /* 0x000fe200078e00ff */
[----:B-1----:R-:W-:Y:S01]  /*06b0*/  R2UR UR9, R5 ;  /* 0x00000000050972ca */ /* 0x002fe200000e0000 */
[----:B------:R-:W-:Y:S01]  /*06c0*/  UMOV UR4, 0x20 ;  /* 0x0000002000047882 */ /* 0x000fe20000000000 */
[----:B------:R-:W-:Y:S01]  /*06d0*/  IMAD.IADD R8, R7, 0x1, -R8 ;  /* 0x0000000107087824 */ /* 0x000fe200078e0a08 */
[----:B------:R-:W1:Y:S01]  /*06e0*/  LDC R5, c[0x0][0x140] ;  /* 0x00005000ff057b82 */ /* 0x000e620000000800 */
[----:B------:R-:W-:-:S04]  /*06f0*/  @!UP0 UIADD3 UR4, -UR4, 0x100000, URZ ;  /* 0x0010000004048890 */ /* 0x000fc8000fffe13f */
[----:B------:R-:W-:Y:S02]  /*0700*/  @!UP0 USHF.L.U32 UR5, UR4, 0xb, URZ ;  /* 0x0000000b04058899 */ /* 0x000fe4000800063f */
[----:B------:R-:W-:Y:S01]  /*0710*/  @!UP0 USHF.L.U32 UR4, UR4, 0x1, URZ ;  /* 0x0000000104048899 */ /* 0x000fe2000800063f */
[----:B------:R-:W-:Y:S01]  /*0720*/  LOP3.LUT R153, R7, 0xc, R2, 0x78, !PT ;  /* 0x0000000c07997812 */ /* 0x000fe200078e7802 */
[----:B0-----:R-:W-:Y:S01]  /*0730*/  @!UP0 ULEA UR12, UR11, UR10, 0x18 ;  /* 0x0000000a0b0c8291 */ /* 0x001fe2000f8ec03f */
[----:B------:R-:W-:Y:S01]  /*0740*/  ISETP.NE.AND P3, PT, R8, UR7, PT ;  /* 0x0000000708007c0c */ /* 0x000fe2000bf65270 */
[----:B------:R-:W-:-:S04]  /*0750*/  @!UP1 UIADD3 UR10, -UR18, 0x100000, URZ ;  /* 0x00100000120a9890 */ /* 0x000fc8000fffe13f */
[----:B------:R-:W-:Y:S02]  /*0760*/  @!UP1 USHF.L.U32 UR11, UR10, 0xb, URZ ;  /* 0x0000000b0a0b9899 */ /* 0x000fe4000800063f */
[----:B------:R-:W-:Y:S01]  /*0770*/  @!UP1 USHF.L.U32 UR10, UR10, 0x1, URZ ;  /* 0x000000010a0a9899 */ /* 0x000fe2000800063f */
[----:B------:R0:W0:Y:S01]  /*0780*/  SHFL.IDX PT, R7, R4, RZ, 0x1f ;  /* 0x00001fff04077589 */ /* 0x00002200000e0000 */
[----:B------:R-:W-:Y:S01]  /*0790*/  VOTEU.ALL UP0, P0 ;  /* 0x00000000003f7886 */ /* 0x000fe20000000000 */
[----:B------:R-:W-:Y:S01]  /*07a0*/  VOTEU.ALL UP4, P1 ;  /* 0x00000000003f7886 */ /* 0x000fe20000880000 */
[----:B------:R-:W-:Y:S01]  /*07b0*/  VOTEU.ALL UP5, P1 ;  /* 0x00000000003f7886 */ /* 0x000fe200008a0000 */
[----:B------:R-:W-:Y:S01]  /*07c0*/  UIADD3 UR9, -UR9, URZ, URZ ;  /* 0x0000003f09097290 */ /* 0x000fe2000fffe13f */
[----:B------:R-:W5:Y:S02]  /*07d0*/  FENCE.VIEW.ASYNC.S ;  /* 0x00000000000073c6 */ /* 0x000f640000000000 */
[----:B-----5:R-:W0:Y:S01]  /*07e0*/  @!UP0 SYNCS.EXCH.64 URZ, [UR12+0x50], UR4 ;  /* 0x000050040c3f85b2 */ /* 0x020e220008000100 */
[----:B--2---:R-:W-:Y:S01]  /*07f0*/  @!UP1 ULEA UR13, UR16, UR13, 0x18 ;  /* 0x0000000d100d9291 */ /* 0x004fe2000f8ec03f */
[----:B------:R-:W-:Y:S01]  /*0800*/  @P3 SHF.R.S32.HI R2, RZ, 0x1f, R153 ;  /* 0x0000001fff023819 */ /* 0x000fe20000011499 */
[----:B------:R-:W-:Y:S01]  /*0810*/  VOTEU.ALL UP1, P0 ;  /* 0x00000000003f7886 */ /* 0x000fe20000020000 */
[----:B------:R-:W-:-:S02]  /*0820*/  LOP3.LUT P0, RZ, R3, 0x7, RZ, 0xc0, !PT ;  /* 0x0000000703ff7812 */ /* 0x000fc4000780c0ff */
[----:B------:R-:W-:Y:S02]  /*0830*/  @P3 LEA.HI R2, R2, R153, RZ, 0x2 ;  /* 0x0000009902023211 */ /* 0x000fe400078f10ff */
[----:B------:R-:W-:Y:S02]  /*0840*/  ISETP.LT.U32.AND P0, PT, R153, 0x10, !P0 ;  /* 0x000000109900780c */ /* 0x000fe40004701070 */
[----:B-1----:R-:W-:Y:S02]  /*0850*/  ISETP.EQ.U32.AND P1, PT, R5, 0x1, PT ;  /* 0x000000010500780c */ /* 0x002fe40003f22070 */
[----:B------:R-:W-:Y:S02]  /*0860*/  @P3 SHF.R.S32.HI R2, RZ, 0x2, R2 ;  /* 0x00000002ff023819 */ /* 0x000fe40000011402 */
[----:B------:R-:W-:Y:S01]  /*0870*/  SEL R5, RZ, 0x1, !P0 ;  /* 0x00000001ff057807 */ /* 0x000fe20004000000 */
[----:B------:R1:W2:Y:S01]  /*0880*/  @!UP1 SYNCS.EXCH.64 URZ, [UR12+0x58], UR4 ;  /* 0x000058040c3f95b2 */ /* 0x0002a20008000100 */
[----:B------:R-:W-:Y:S01]  /*0890*/  NOP ;  /* 0x0000000000007918 */ /* 0x000fe20000000000 */
[----:B-1----:R-:W-:Y:S01]  /*08a0*/  UIMAD UR4, UR17, UR9, UR8 ;  /* 0x00000009110472a4 */ /* 0x002fe2000f8e0208 */
[----:B------:R1:W0:Y:S05]  /*08b0*/  @!UP2 SYNCS.EXCH.64 URZ, [UR13+0x30], UR10 ;  /* 0x0000300a0d3fa5b2 */ /* 0x00022a0008000100 */
[----:B------:R-:W-:-:S04]  /*08c0*/  @P3 ISETP.NE.AND P4, PT, R2, UR4, PT ;  /* 0x0000000402003c0c */ /* 0x000fc8000bf85270 */
[----:B------:R-:W-:-:S04]  /*08d0*/  @P3 SEL R152, RZ, 0x1, P4 ;  /* 0x00000001ff983807 */ /* 0x000fc80002000000 */
[----:B------:R-:W-:Y:S01]  /*08e0*/  LOP3.LUT R152, R152, R5, RZ, 0xc0, !PT ;  /* 0x0000000598987212 */ /* 0x000fe200078ec0ff */
[----:B------:R1:W0:Y:S01]  /*08f0*/  @!UP3 SYNCS.EXCH.64 URZ, [UR13+0x38], UR10 ;  /* 0x0000380a0d3fb5b2 */ /* 0x0002220008000100 */
[----:B------:R1:W0:Y:S01]  /*0900*/  @!UP4 SYNCS.EXCH.64 URZ, [UR13+0x40], UR10 ;  /* 0x0000400a0d3fc5b2 */ /* 0x0002220008000100 */
[----:B------:R1:W0:Y:S01]  /*0910*/  @!UP5 SYNCS.EXCH.64 URZ, [UR13+0x48], UR10 ;  /* 0x0000480a0d3fd5b2 */ /* 0x0002220008000100 */
[----:B------:R-:W-:Y:S01]  /*0920*/  NOP ;  /* 0x0000000000007918 */ /* 0x000fe20000000000 */
[----:B-1----:R-:W-:Y:S05]  /*0930*/  @!P1 BRA `(.L_x_3) ;  /* 0x0000000000089947 */ /* 0x002fea0003800000 */
[----:B0-234-:R-:W-:Y:S01]  /*0940*/  UCGABAR_ARV ;  /* 0x00000000000079c7 */ /* 0x01dfe20008000000 */
[----:B------:R-:W-:Y:S05]  /*0950*/  BRA `(.L_x_4) ;  /* 0x0000000000047947 */ /* 0x000fea0003800000 */
.L_x_3:
[----:B0-234-:R-:W-:Y:S01]  /*0960*/  NOP ;  /* 0x0000000000007918 */ /* 0x01dfe20000000000 */
.L_x_4:
[----:B------:R-:W-:Y:S01]  /*0970*/  ULDC.64 UR4, c[0x0][0x598] ;  /* 0x0001660000047ab9 */ /* 0x000fe20000000a00 */
[----:B------:R-:W-:Y:S01]  /*0980*/  ULDC.64 UR50, c[0x0][0x208] ;  /* 0x0000820000327ab9 */ /* 0x000fe20000000a00 */
[----:B------:R-:W-:-:S04]  /*0990*/  ISETP.NE.U32.AND P0, PT, RZ, UR4, PT ;  /* 0x00000004ff007c0c */ /* 0x000fc8000bf05070 */
[----:B------:R-:W-:-:S13]  /*09a0*/  ISETP.NE.AND.EX P0, PT, RZ, UR5, PT, P0 ;  /* 0x00000005ff007c0c */ /* 0x000fda000bf05300 */
[----:B------:R-:W-:Y:S05]  /*09b0*/  @!P0 BRA `(.L_x_5) ;  /* 0x00000000001c8947 */ /* 0x000fea0003800000 */
[----:B------:R-:W0:Y:S02]  /*09c0*/  LDC.64 R4, c[0x0][0x598] ;  /* 0x00016600ff047b82 */ /* 0x000e240000000a00 */
[----:B0-----:R-:W2:Y:S02]  /*09d0*/  LDG.E.64 R4, desc[UR50][R4.64] ;  /* 0x0000003204047981 */ /* 0x001ea4000c1e1b00 */
[----:B--2---:R-:W-:-:S04]  /*09e0*/  ISETP.NE.U32.AND P0, PT, R4, RZ, PT ;  /* 0x000000ff0400720c */ /* 0x004fc80003f05070 */
[----:B------:R-:W-:-:S13]  /*09f0*/  ISETP.NE.AND.EX P0, PT, R5, RZ, PT, P0 ;  /* 0x000000ff0500720c */ /* 0x000fda0003f05300 */
[----:B------:R-:W-:Y:S05]  /*0a00*/  @!P0 BRA `(.L_x_5) ;  /* 0x0000000000088947 */ /* 0x000fea0003800000 */
[----:B------:R0:W5:Y:S01]  /*0a10*/  LD.E R23, desc[UR50][R4.64] ;  /* 0x0000003204177980 */ /* 0x000162000c101900 */
[----:B------:R-:W-:Y:S05]  /*0a20*/  BRA `(.L_x_6) ;  /* 0x0000000000247947 */ /* 0x000fea0003800000 */
.L_x_5:
[----:B------:R-:W-:Y:S02]  /*0a30*/  ULDC.64 UR4, c[0x0][0x588] ;  /* 0x0001620000047ab9 */ /* 0x000fe40000000a00 */
[----:B------:R-:W-:-:S04]  /*0a40*/  ISETP.NE.U32.AND P0, PT, RZ, UR4, PT ;  /* 0x00000004ff007c0c */ /* 0x000fc8000bf05070 */
[----:B------:R-:W-:-:S13]  /*0a50*/  ISETP.NE.AND.EX P0, PT, RZ, UR5, PT, P0 ;  /* 0x00000005ff007c0c */ /* 0x000fda000bf05300 */
[----:B------:R-:W-:Y:S05]  /*0a60*/  @!P0 BRA `(.L_x_7) ;  /* 0x00000000000c8947 */ /* 0x000fea0003800000 */
[----:B------:R-:W0:Y:S02]  /*0a70*/  LDC.64 R4, c[0x0][0x588] ;  /* 0x00016200ff047b82 */ /* 0x000e240000000a00 */
[----:B0-----:R1:W5:Y:S01]  /*0a80*/  LDG.E R23, desc[UR50][R4.64] ;  /* 0x0000003204177981 */ /* 0x001362000c1e1900 */
[----:B------:R-:W-:Y:S05]  /*0a90*/  BRA `(.L_x_6) ;  /* 0x0000000000087947 */ /* 0x000fea0003800000 */
.L_x_7:
[----:B------:R-:W-:Y:S02]  /*0aa0*/  ULDC UR4, c[0x0][0x580] ;  /* 0x0001600000047ab9 */ /* 0x000fe40000000800 */
[----:B------:R-:W-:-:S07]  /*0ab0*/  IMAD.U32 R23, RZ, RZ, UR4 ;  /* 0x00000004ff177e24 */ /* 0x000fce000f8e00ff */
.L_x_6:
[----:B------:R-:W-:Y:S02]  /*0ac0*/  ULDC.64 UR4, c[0x0][0x5a0] ;  /* 0x0001680000047ab9 */ /* 0x000fe40000000a00 */
[----:B------:R-:W-:-:S04]  /*0ad0*/  ISETP.NE.U32.AND P0, PT, RZ, UR4, PT ;  /* 0x00000004ff007c0c */ /* 0x000fc8000bf05070 */
[----:B------:R-:W-:-:S13]  /*0ae0*/  ISETP.NE.AND.EX P0, PT, RZ, UR5, PT, P0 ;  /* 0x00000005ff007c0c */ /* 0x000fda000bf05300 */
[----:B------:R-:W-:Y:S05]  /*0af0*/  @!P0 BRA `(.L_x_8) ;  /* 0x00000000001c8947 */ /* 0x000fea0003800000 */
[----:B01----:R-:W0:Y:S02]  /*0b00*/  LDC.64 R4, c[0x0][0x5a0] ;  /* 0x00016800ff047b82 */ /* 0x003e240000000a00 */
[----:B0-----:R-:W2:Y:S02]  /*0b10*/  LDG.E.64 R4, desc[UR50][R4.64] ;  /* 0x0000003204047981 */ /* 0x001ea4000c1e1b00 */
[----:B--2---:R-:W-:-:S04]  /*0b20*/  ISETP.NE.U32.AND P0, PT, R4, RZ, PT ;  /* 0x000000ff0400720c */ /* 0x004fc80003f05070 */
[----:B------:R-:W-:-:S13]  /*0b30*/  ISETP.NE.AND.EX P0, PT, R5, RZ, PT, P0 ;  /* 0x000000ff0500720c */ /* 0x000fda0003f05300 */
[----:B------:R-:W-:Y:S05]  /*0b40*/  @!P0 BRA `(.L_x_8) ;  /* 0x0000000000088947 */ /* 0x000fea0003800000 */
[----:B------:R0:W5:Y:S01]  /*0b50*/  LD.E R22, desc[UR50][R4.64] ;  /* 0x0000003204167980 */ /* 0x000162000c101900 */
[----:B------:R-:W-:Y:S05]  /*0b60*/  BRA `(.L_x_9) ;  /* 0x0000000000247947 */ /* 0x000fea0003800000 */
.L_x_8:
[----:B------:R-:W-:Y:S02]  /*0b70*/  ULDC.64 UR4, c[0x0][0x590] ;  /* 0x0001640000047ab9 */ /* 0x000fe40000000a00 */
[----:B------:R-:W-:-:S04]  /*0b80*/  ISETP.NE.U32.AND P0, PT, RZ, UR4, PT ;  /* 0x00000004ff007c0c */ /* 0x000fc8000bf05070 */
[----:B------:R-:W-:-:S13]  /*0b90*/  ISETP.NE.AND.EX P0, PT, RZ, UR5, PT, P0 ;  /* 0x00000005ff007c0c */ /* 0x000fda000bf05300 */
[----:B------:R-:W-:Y:S05]  /*0ba0*/  @!P0 BRA `(.L_x_10) ;  /* 0x00000000000c8947 */ /* 0x000fea0003800000 */
[----:B01----:R-:W0:Y:S02]  /*0bb0*/  LDC.64 R4, c[0x0][0x590] ;  /* 0x00016400ff047b82 */ /* 0x003e240000000a00 */
[----:B0-----:R1:W5:Y:S01]  /*0bc0*/  LDG.E R22, desc[UR50][R4.64] ;  /* 0x0000003204167981 */ /* 0x001362000c1e1900 */
[----:B------:R-:W-:Y:S05]  /*0bd0*/  BRA `(.L_x_9) ;  /* 0x0000000000087947 */ /* 0x000fea0003800000 */
.L_x_10:
[----:B------:R-:W-:Y:S02]  /*0be0*/  ULDC UR4, c[0x0][0x584] ;  /* 0x0001610000047ab9 */ /* 0x000fe40000000800 */
[----:B------:R-:W-:-:S07]  /*0bf0*/  IMAD.U32 R22, RZ, RZ, UR4 ;  /* 0x00000004ff167e24 */ /* 0x000fce000f8e00ff */
.L_x_9:
[----:B------:R-:W-:Y:S01]  /*0c00*/  ULDC UR4, c[0x0][0x65c] ;  /* 0x0001970000047ab9 */ /* 0x000fe20000000800 */
[----:B01----:R-:W0:Y:S01]  /*0c10*/  LDC.64 R4, c[0x0][0x650] ;  /* 0x00019400ff047b82 */ /* 0x003e220000000a00 */
[----:B------:R-:W-:Y:S01]  /*0c20*/  UISETP.NE.AND UP2, UPT, UR4, 0x1, UPT ;  /* 0x000000010400788c */ /* 0x000fe2000bf45270 */
[----:B------:R-:W-:Y:S01]  /*0c30*/  IMAD.MOV.U32 R18, RZ, RZ, -0x1 ;  /* 0xffffffffff127424 */ /* 0x000fe200078e00ff */
[----:B------:R-:W-:Y:S01]  /*0c40*/  UISETP.NE.AND UP0, UPT, UR19, 0x2, UPT ;  /* 0x000000021300788c */ /* 0x000fe2000bf05270 */
[----:B------:R-:W-:Y:S01]  /*0c50*/  IMAD.MOV.U32 R19, RZ, RZ, -0x1 ;  /* 0xffffffffff137424 */ /* 0x000fe200078e00ff */
[----:B------:R-:W-:-:S07]  /*0c60*/  UP2UR UR40, UPR, URZ, 0x4 ;  /* 0x000000043f287883 */ /* 0x000fce0008000000 */
[----:B------:R-:W-:Y:S01]  /*0c70*/  @UP2 ULDC UR12, c[0x0][0x10] ;  /* 0x00000400000c2ab9 */ /* 0x000fe20000000800 */
[----:B------:R-:W-:Y:S01]  /*0c80*/  @UP2 UMOV UR4, UR8 ;  /* 0x0000000800042c82 */ /* 0x000fe20008000000 */
[----:B------:R-:W-:Y:S01]  /*0c90*/  @UP2 UMOV UR5, URZ ;  /* 0x0000003f00052c82 */ /* 0x000fe20008000000 */
[----:B------:R-:W-:Y:S01]  /*0ca0*/  @!UP2 ULDC UR16, c[0x0][0xc] ;  /* 0x000003000010aab9 */ /* 0x000fe20000000800 */
[----:B------:R-:W-:Y:S01]  /*0cb0*/  @UP2 UIMAD.WIDE.U32 UR12, UR15, UR12, UR4 ;  /* 0x0000000c0f0c22a5 */ /* 0x000fe2000f8e0004 */
[----:B------:R-:W-:Y:S02]  /*0cc0*/  ULDC UR10, c[0x0][0xc] ;  /* 0x00000300000a7ab9 */ /* 0x000fe40000000800 */
[----:B------:R-:W-:Y:S01]  /*0cd0*/  @UP2 UMOV UR4, URZ ;  /* 0x0000003f00042c82 */ /* 0x000fe20008000000 */
[----:B------:R-:W-:Y:S01]  /*0ce0*/  UMOV UR5, URZ ;  /* 0x0000003f00057c82 */ /* 0x000fe20008000000 */
[----:B------:R-:W-:Y:S01]  /*0cf0*/  @UP2 UIADD3 UR18, UR13, UR4, URZ ;  /* 0x000000040d122290 */ /* 0x000fe2000fffe03f */
[----:B------:R-:W-:-:S02]  /*0d00*/  ULDC UR11, c[0x0][0x10] ;  /* 0x00000400000b7ab9 */ /* 0x000fc40000000800 */
[----:B------:R-:W-:Y:S01]  /*0d10*/  UMOV UR4, UR15 ;  /* 0x0000000f00047c82 */ /* 0x000fe20008000000 */
[----:B------:R-:W-:Y:S02]  /*0d20*/  UIMAD.WIDE.U32 UR10, UR10, UR11, URZ ;  /* 0x0000000b0a0a72a5 */ /* 0x000fe4000f8e003f */
[----:B------:R-:W-:Y:S01]  /*0d30*/  @!UP2 UIMAD.WIDE.U32 UR4, UR8, UR16, UR4 ;  /* 0x000000100804a2a5 */ /* 0x000fe2000f8e0004 */
[----:B------:R-:W-:Y:S02]  /*0d40*/  ULDC UR13, c[0x0][0x14] ;  /* 0x00000500000d7ab9 */ /* 0x000fe40000000800 */
[----:B------:R-:W-:Y:S02]  /*0d50*/  UIMAD.WIDE.U32 UR38, UR10, UR13, URZ ;  /* 0x0000000d0a2672a5 */ /* 0x000fe4000f8e003f */
[----:B------:R-:W-:Y:S02]  /*0d60*/  UIMAD UR41, UR11, UR13, URZ ;  /* 0x0000000d0b2972a4 */ /* 0x000fe4000f8e023f */
[----:B------:R-:W-:Y:S01]  /*0d70*/  @!UP2 UMOV UR12, UR4 ;  /* 0x00000004000cac82 */ /* 0x000fe20008000000 */
[----:B------:R-:W-:Y:S01]  /*0d80*/  @!UP2 UMOV UR18, UR5 ;  /* 0x000000050012ac82 */ /* 0x000fe20008000000 */
[----:B------:R-:W-:-:S02]  /*0d90*/  UIADD3 UR41, UR39, UR41, URZ ;  /* 0x0000002927297290 */ /* 0x000fc4000fffe03f */
[----:B------:R-:W-:-:S04]  /*0da0*/  UIADD3 UR4, UP1, UR12, UR38, URZ ;  /* 0x000000260c047290 */ /* 0x000fc8000ff3e03f */
[----:B------:R-:W-:Y:S02]  /*0db0*/  UIADD3.X UR5, UR18, UR41, URZ, UP1, !UPT ;  /* 0x0000002912057290 */ /* 0x000fe40008ffe43f */
[----:B------:R-:W-:Y:S02]  /*0dc0*/  USEL UR4, UR4, UR12, !UP0 ;  /* 0x0000000c04047287 */ /* 0x000fe4000c000000 */
[----:B------:R-:W-:-:S04]  /*0dd0*/  USEL UR5, UR5, UR18, !UP0 ;  /* 0x0000001205057287 */ /* 0x000fc8000c000000 */
[----:B0-----:R-:W-:Y:S01]  /*0de0*/  ISETP.LE.U32.AND P0, PT, R4, UR4, PT ;  /* 0x0000000404007c0c */ /* 0x001fe2000bf03070 */
[----:B------:R-:W-:Y:S01]  /*0df0*/  IMAD.U32 R16, RZ, RZ, UR4 ;  /* 0x00000004ff107e24 */ /* 0x000fe2000f8e00ff */
[----:B------:R-:W-:Y:S01]  /*0e00*/  PRMT R4, RZ, 0x7610, R4 ;  /* 0x00007610ff047816 */ /* 0x000fe20000000004 */
[----:B------:R-:W-:Y:S02]  /*0e10*/  IMAD.U32 R2, RZ, RZ, UR5 ;  /* 0x00000005ff027e24 */ /* 0x000fe4000f8e00ff */
[----:B------:R-:W-:-:S03]  /*0e20*/  IMAD.U32 R17, RZ, RZ, UR5 ;  /* 0x00000005ff117e24 */ /* 0x000fc6000f8e00ff */
[----:B------:R-:W-:Y:S01]  /*0e30*/  ISETP.GE.U32.AND.EX P0, PT, R2, R5, PT, P0 ;  /* 0x000000050200720c */ /* 0x000fe20003f06100 */
[----:B------:R-:W-:-:S12]  /*0e40*/  IMAD.MOV.U32 R2, RZ, RZ, -0x1 ;  /* 0xffffffffff027424 */ /* 0x000fd800078e00ff */
[----:B------:R-:W-:Y:S05]  /*0e50*/  @P0 BRA `(.L_x_11) ;  /* 0x0000000400500947 */ /* 0x000fea0003800000 */
[----:B------:R-:W-:Y:S01]  /*0e60*/  ULDC.64 UR18, c[0x0][0x628] ;  /* 0x00018a0000127ab9 */ /* 0x000fe20000000a00 */
[C---:B------:R-:W-:Y:S01]  /*0e70*/  R2UR UR20, R16.reuse ;  /* 0x00000000101472ca */ /* 0x040fe200000e0000 */
[----:B------:R-:W-:Y:S01]  /*0e80*/  ULDC UR16, c[0x0][0x630] ;  /* 0x00018c0000107ab9 */ /* 0x000fe20000000800 */
[----:B------:R-:W-:Y:S02]  /*0e90*/  ISETP.NE.U32.AND P0, PT, RZ, UR18, PT ;  /* 0x00000012ff007c0c */ /* 0x000fe4000bf05070 */
[----:B------:R-:W-:Y:S02]  /*0ea0*/  R2UR UR4, R16 ;  /* 0x00000000100472ca */ /* 0x000fe400000e0000 */
[----:B------:R-:W-:Y:S02]  /*0eb0*/  ISETP.NE.AND.EX P0, PT, RZ, UR19, PT, P0 ;  /* 0x00000013ff007c0c */ /* 0x000fe4000bf05300 */
[----:B------:R-:W-:-:S11]  /*0ec0*/  R2UR UR5, R17 ;  /* 0x00000000110572ca */ /* 0x000fd600000e0000 */
[----:B------:R-:W-:Y:S05]  /*0ed0*/  @!P0 BRA `(.L_x_12) ;  /* 0x0000000000308947 */ /* 0x000fea0003800000 */
[----:B------:R-:W-:Y:S01]  /*0ee0*/  R2UR UR4, R16 ;  /* 0x00000000100472ca */ /* 0x000fe200000e0000 */
[----:B------:R-:W-:Y:S01]  /*0ef0*/  ULDC UR12, c[0x0][0x634] ;  /* 0x00018d00000c7ab9 */ /* 0x000fe20000000800 */
[----:B------:R-:W-:-:S11]  /*0f00*/  R2UR UR15, R17 ;  /* 0x00000000110f72ca */ /* 0x000fd600000e0000 */
[----:B------:R-:W-:-:S04]  /*0f10*/  UIADD3 UR12, UP1, UR4, UR12, URZ ;  /* 0x0000000c040c7290 */ /* 0x000fc8000ff3e03f */
[----:B------:R-:W-:-:S04]  /*0f20*/  UIADD3.X UR15, URZ, UR15, URZ, UP1, !UPT ;  /* 0x0000000f3f0f7290 */ /* 0x000fc80008ffe43f */
[----:B------:R-:W-:-:S04]  /*0f30*/  UIMAD.WIDE.U32 UR4, UR15, UR18, URZ ;  /* 0x000000120f0472a5 */ /* 0x000fc8000f8e003f */
[----:B------:R-:W-:Y:S02]  /*0f40*/  UIMAD.WIDE.U32 UR10, UP1, UR12, UR19, UR4 ;  /* 0x000000130c0a72a5 */ /* 0x000fe4000f820004 */
[----:B------:R-:W-:Y:S02]  /*0f50*/  UIMAD.WIDE.U32 UR4, UR12, UR18, URZ ;  /* 0x000000120c0472a5 */ /* 0x000fe4000f8e003f */
[----:B------:R-:W-:Y:S02]  /*0f60*/  UIADD3.X UR13, URZ, URZ, URZ, UP1, !UPT ;  /* 0x0000003f3f0d7290 */ /* 0x000fe40008ffe43f */
[----:B------:R-:W-:Y:S01]  /*0f70*/  UIADD3 URZ, UP1, UR5, UR10, URZ ;  /* 0x0000000a053f7290 */ /* 0x000fe2000ff3e03f */
[----:B------:R-:W-:-:S03]  /*0f80*/  UMOV UR12, UR11 ;  /* 0x0000000b000c7c82 */ /* 0x000fc60008000000 */
[----:B------:R-:W-:-:S12]  /*0f90*/  UIMAD.WIDE.U32.X UR4, UR15, UR19, UR12, UP1 ;  /* 0x000000130f0472a5 */ /* 0x000fd800088e040c */
.L_x_12:
[----:B------:R-:W-:Y:S01]  /*0fa0*/  USHF.R.U64 UR4, UR4, UR16, UR5 ;  /* 0x0000001004047299 */ /* 0x000fe20008001205 */
[----:B------:R-:W-:Y:S01]  /*0fb0*/  R2UR UR11, R17 ;  /* 0x00000000110b72ca */ /* 0x000fe200000e0000 */
[----:B------:R-:W-:Y:S02]  /*0fc0*/  USHF.R.U32.HI UR5, URZ, UR16, UR5 ;  /* 0x000000103f057299 */ /* 0x000fe40008011605 */
[----:B------:R-:W-:Y:S01]  /*0fd0*/  UIADD3 UR12, UP1, URZ, -UR4, URZ ;  /* 0x800000043f0c7290 */ /* 0x000fe2000ff3e03f */
[----:B------:R-:W-:Y:S01]  /*0fe0*/  ULDC.64 UR18, c[0x0][0x620] ;  /* 0x0001880000127ab9 */ /* 0x000fe20000000a00 */
[----:B------:R-:W-:Y:S02]  /*0ff0*/  UISETP.NE.AND UP2, UPT, UR40, URZ, UPT ;  /* 0x0000003f2800728c */ /* 0x000fe4000bf45270 */
[----:B------:R-:W-:Y:S01]  /*1000*/  UIADD3.X UR5, URZ, ~UR5, URZ, UP1, !UPT ;  /* 0x800000053f057290 */ /* 0x000fe20008ffe43f */
[----:B------:R-:W-:Y:S01]  /*1010*/  UMOV UR10, UR20 ;  /* 0x00000014000a7c82 */ /* 0x000fe20008000000 */
[----:B------:R-:W-:-:S02]  /*1020*/  ULDC UR13, c[0x0][0x618] ;  /* 0x00018600000d7ab9 */ /* 0x000fc40000000800 */
[----:B------:R-:W-:Y:S02]  /*1030*/  UIMAD UR5, UR5, UR18, URZ ;  /* 0x00000012050572a4 */ /* 0x000fe4000f8e023f */
[----:B------:R-:W-:Y:S02]  /*1040*/  UIMAD.WIDE.U32 UR10, UR12, UR18, UR10 ;  /* 0x000000120c0a72a5 */ /* 0x000fe4000f8e000a */
[----:B------:R-:W-:Y:S02]  /*1050*/  UIMAD UR12, UR12, UR19, UR5 ;  /* 0x000000130c0c72a4 */ /* 0x000fe4000f8e0205 */
[----:B------:R-:W-:Y:S02]  /*1060*/  @UP2 UIMAD UR7, UR17, UR9, UR8 ;  /* 0x00000009110722a4 */ /* 0x000fe4000f8e0208 */
[----:B------:R-:W-:Y:S01]  /*1070*/  UIADD3 UR11, UR11, UR12, URZ ;  /* 0x0000000c0b0b7290 */ /* 0x000fe2000fffe03f */
[----:B------:R-:W-:Y:S01]  /*1080*/  ULDC.64 UR8, c[0x0][0x640] ;  /* 0x0001900000087ab9 */ /* 0x000fe20000000a00 */
[----:B------:R-:W-:-:S02]  /*1090*/  ULDC UR15, c[0x0][0x608] ;  /* 0x00018200000f7ab9 */ /* 0x000fc40000000800 */
[----:B------:R-:W-:Y:S01]  /*10a0*/  USHF.R.U64 UR20, UR10, UR13, UR11 ;  /* 0x0000000d0a147299 */ /* 0x000fe2000800120b */
[----:B------:R-:W-:Y:S01]  /*10b0*/  ISETP.NE.U32.AND P0, PT, RZ, UR8, PT ;  /* 0x00000008ff007c0c */ /* 0x000fe2000bf05070 */
[----:B------:R-:W-:Y:S01]  /*10c0*/  USHF.R.U32.HI UR11, URZ, UR13, UR11 ;  /* 0x0000000d3f0b7299 */ /* 0x000fe2000801160b */
[----:B------:R-:W-:Y:S02]  /*10d0*/  ULDC UR21, c[0x0][0x658] ;  /* 0x0001960000157ab9 */ /* 0x000fe40000000800 */
[----:B------:R-:W-:Y:S01]  /*10e0*/  ISETP.NE.AND.EX P0, PT, RZ, UR9, PT, P0 ;  /* 0x00000009ff007c0c */ /* 0x000fe2000bf05300 */
[----:B------:R-:W-:Y:S02]  /*10f0*/  USHF.R.U64 UR25, UR20, UR15, UR11 ;  /* 0x0000000f14197299 */ /* 0x000fe4000800120b */
[----:B------:R-:W-:Y:S01]  /*1100*/  USHF.R.U32.HI UR11, URZ, UR15, UR11 ;  /* 0x0000000f3f0b7299 */ /* 0x000fe2000801160b */
[----:B------:R-:W-:Y:S01]  /*1110*/  UMOV UR10, 0xffffffff ;  /* 0xffffffff000a7882 */ /* 0x000fe20000000000 */
[----:B------:R-:W-:Y:S01]  /*1120*/  ULDC UR5, c[0x0][0x600] ;  /* 0x0001800000057ab9 */ /* 0x000fe20000000800 */
[----:B------:R-:W-:-:S02]  /*1130*/  USHF.L.U32 UR10, UR10, UR21, URZ ;  /* 0x000000150a0a7299 */ /* 0x000fc4000800063f */
[----:B------:R-:W-:Y:S02]  /*1140*/  USHF.R.U64 UR26, UR25, UR21, UR11 ;  /* 0x00000015191a7299 */ /* 0x000fe4000800120b */
[----:B------:R-:W-:Y:S02]  /*1150*/  ULOP3.LUT UR15, URZ, UR10, URZ, 0x33, !UPT ;  /* 0x0000000a3f0f7292 */ /* 0x000fe4000f8e333f */
[----:B------:R-:W-:Y:S02]  /*1160*/  UIADD3 UR19, UR5, -0x1, URZ ;  /* 0xffffffff05137890 */ /* 0x000fe4000fffe03f */
[----:B------:R-:W-:Y:S01]  /*1170*/  USHF.R.U32.HI UR11, URZ, UR21, UR11 ;  /* 0x000000153f0b7299 */ /* 0x000fe2000801160b */
[----:B------:R-:W-:Y:S01]  /*1180*/  ULDC UR22, c[0x0][0x648] ;  /* 0x0001920000167ab9 */ /* 0x000fe20000000800 */
[----:B------:R-:W-:Y:S01]  /*1190*/  ULDC UR23, c[0x0][0x638] ;  /* 0x00018e0000177ab9 */ /* 0x000fe20000000800 */
[----:B------:R-:W-:Y:S01]  /*11a0*/  UMOV UR24, 0x1 ;  /* 0x0000000100187882 */ /* 0x000fe20000000000 */
[----:B------:R-:W-:Y:S01]  /*11b0*/  UMOV UR10, UR26 ;  /* 0x0000001a000a7c82 */ /* 0x000fe20008000000 */
[----:B------:R-:W-:Y:S07]  /*11c0*/  @!P0 BRA `(.L_x_13) ;  /* 0x0000000000308947 */ /* 0x000fee0003800000 */
[----:B------:R-:W-:Y:S02]  /*11d0*/  ULDC UR16, c[0x0][0x64c] ;  /* 0x0001930000107ab9 */ /* 0x000fe40000000800 */
        /* <DEDUP_REMOVED lines=8> */
[----:B------:R-:W-:-:S07]  /*1260*/  UIMAD.WIDE.U32.X UR8, UR18, UR9, UR16, UP1 ;  /* 0x00000009120872a5 */ /* 0x000fce00088e0410 */
[----:B------:R-:W-:Y:S01]  /*1270*/  UMOV UR10, UR8 ;  /* 0x00000008000a7c82 */ /* 0x000fe20008000000 */
[----:B------:R-:W-:-:S05]  /*1280*/  UMOV UR11, UR9 ;  /* 0x00000009000b7c82 */ /* 0x000fca0008000000 */
.L_x_13:
[----:B------:R-:W-:Y:S01]  /*1290*/  USHF.R.U64 UR9, UR10, UR22, UR11 ;  /* 0x000000160a097299 */ /* 0x000fe2000800120b */
[----:B------:R-:W-:Y:S01]  /*12a0*/  IMAD.MOV.U32 R4, RZ, RZ, 0x1 ;  /* 0x00000001ff047424 */ /* 0x000fe200078e00ff */
[----:B------:R-:W-:Y:S01]  /*12b0*/  USHF.L.U32 UR8, UR24, UR21, URZ ;  /* 0x0000001518087299 */ /* 0x000fe2000800063f */
[----:B------:R-:W-:Y:S01]  /*12c0*/  IMAD.U32 R19, RZ, RZ, UR4 ;  /* 0x00000004ff137e24 */ /* 0x000fe2000f8e00ff */
[----:B------:R-:W-:Y:S02]  /*12d0*/  ULOP3.LUT UR15, UR25, UR15, URZ, 0xc0, !UPT ;  /* 0x0000000f190f7292 */ /* 0x000fe4000f8ec03f */
[----:B------:R-:W-:Y:S02]  /*12e0*/  UIADD3 UR10, -UR9, URZ, URZ ;  /* 0x0000003f090a7290 */ /* 0x000fe4000fffe13f */
[----:B------:R-:W-:Y:S02]  /*12f0*/  UIMAD UR15, UR8, UR9, UR15 ;  /* 0x00000009080f72a4 */ /* 0x000fe4000f8e020f */
[----:B------:R-:W-:-:S02]  /*1300*/  ULOP3.LUT UR19, UR20, UR19, URZ, 0xc0, !UPT ;  /* 0x0000001314137292 */ /* 0x000fc4000f8ec03f */
[----:B------:R-:W-:Y:S01]  /*1310*/  UIMAD UR8, UR10, UR23, UR26 ;  /* 0x000000170a0872a4 */ /* 0x000fe2000f8e021a */
[----:B------:R-:W-:Y:S01]  /*1320*/  ULDC UR9, c[0x0][0x610] ;  /* 0x0001840000097ab9 */ /* 0x000fe20000000800 */
[----:B------:R-:W-:Y:S02]  /*1330*/  UISETP.NE.AND UP1, UPT, UR40, URZ, UPT ;  /* 0x0000003f2800728c */ /* 0x000fe4000bf25270 */
[----:B------:R-:W-:Y:S02]  /*1340*/  UIMAD UR7, UR15, UR9, UR7 ;  /* 0x000000090f0772a4 */ /* 0x000fe4000f8e0207 */
[----:B------:R-:W-:-:S04]  /*1350*/  UIMAD UR8, UR8, UR5, UR19 ;  /* 0x00000005080872a4 */ /* 0x000fc8000f8e0213 */
[----:B------:R-:W-:Y:S02]  /*1360*/  USEL UR5, UR8, UR7, !UP1 ;  /* 0x0000000708057287 */ /* 0x000fe4000c800000 */
[----:B------:R-:W-:-:S04]  /*1370*/  USEL UR7, UR7, UR8, !UP1 ;  /* 0x0000000807077287 */ /* 0x000fc8000c800000 */
[----:B------:R-:W-:Y:S02]  /*1380*/  IMAD.U32 R2, RZ, RZ, UR5 ;  /* 0x00000005ff027e24 */ /* 0x000fe4000f8e00ff */
[----:B------:R-:W-:-:S07]  /*1390*/  IMAD.U32 R18, RZ, RZ, UR7 ;  /* 0x00000007ff127e24 */ /* 0x000fce000f8e00ff */
.L_x_11:
[----:B------:R-:W-:Y:S05]  /*13a0*/  @!P1 BRA `(.L_x_14) ;  /* 0x00000000000c9947 */ /* 0x000fea0003800000 */
[----:B------:R-:W-:Y:S01]  /*13b0*/  UCGABAR_WAIT ;  /* 0x0000000000007dc7 */ /* 0x000fe20008000000 */
[----:B------:R-:W-:Y:S01]  /*13c0*/  CCTL.IVALL ;  /* 0x00000000ff00798f */ /* 0x000fe20002000000 */
[----:B------:R-:W-:Y:S05]  /*13d0*/  BRA `(.L_x_15) ;  /* 0x0000000000047947 */ /* 0x000fea0003800000 */
.L_x_14:
[----:B------:R-:W-:Y:S06]  /*13e0*/  BAR.SYNC.DEFER_BLOCKING 0x0 ;  /* 0x0000000000007b1d */ /* 0x000fec0000010000 */
.L_x_15:
[----:B------:R-:W-:Y:S02]  /*13f0*/  ULDC UR4, c[0x0][0x28c] ;  /* 0x0000a30000047ab9 */ /* 0x000fe40000000800 */
[----:B------:R-:W-:-:S04]  /*1400*/  UIADD3 UR4, UR4, 0x7f, URZ ;  /* 0x0000007f04047890 */ /* 0x000fc8000fffe03f */
[----:B------:R-:W-:-:S04]  /*1410*/  USHF.R.S32.HI UR5, URZ, 0x1f, UR4 ;  /* 0x0000001f3f057899 */ /* 0x000fc80008011404 */
[----:B------:R-:W-:-:S04]  /*1420*/  ULEA.HI UR5, UR5, UR4, URZ, 0x7 ;  /* 0x0000000405057291 */ /* 0x000fc8000f8f383f */
[----:B------:R-:W-:Y:S01]  /*1430*/  USHF.R.S32.HI UR37, URZ, 0x7, UR5 ;  /* 0x000000073f257899 */ /* 0x000fe20008011405 */
[----:B------:R-:W-:Y:S11]  /*1440*/  @!P2 BRA `(.L_x_16) ;  /* 0x0000009400d8a947 */ /* 0x000ff60003800000 */
[----:B------:R-:W-:-:S06]  /*1450*/  UISETP.GT.U32.AND UP1, UPT, UR14, 0x1, UPT ;  /* 0x000000010e00788c */ /* 0x000fcc000bf24070 */
[----:B------:R-:W-:-:S13]  /*1460*/  PLOP3.LUT P0, PT, PT, PT, UP1, 0x80, 0x0 ;  /* 0x000000000000781c */ /* 0x000fda0003f0f018 */
[----:B------:R-:W-:Y:S05]  /*1470*/  @P0 EXIT ;  /* 0x000000000000094d */ /* 0x000fea0003800000 */
.L_x_17:
[----:B------:R-:W-:-:S08]  /*1480*/  NOP ;  /* 0x0000000000007918 */ /* 0x000fd00000000000 */
[----:B------:R-:W0:Y:S02]  /*1490*/  USETMAXREG.TRY_ALLOC.CTAPOOL UP1, 0xe8 ;  /* 0x000000e8000079c8 */ /* 0x000e240008020600 */
[----:B0-----:R-:W-:-:S13]  /*14a0*/  PLOP3.LUT P0, PT, PT, PT, UP1, 0x80, 0x0 ;  /* 0x000000000000781c */ /* 0x001fda0003f0f018 */
[----:B------:R-:W-:Y:S05]  /*14b0*/  @!P0 BRA `(.L_x_17) ;  /* 0xfffffffc00f08947 */ /* 0x000fea000383ffff */
[----:B------:R-:W-:-:S13]  /*14c0*/  LOP3.LUT P0, RZ, R4, 0xff, RZ, 0xc0, !PT ;  /* 0x000000ff04ff7812 */ /* 0x000fda000780c0ff */
[----:B------:R-:W-:Y:S05]  /*14d0*/  @!P0 EXIT ;  /* 0x000000000000894d */ /* 0x000fea0003800000 */
[----:B------:R-:W0:Y:S01]  /*14e0*/  S2UR UR5, SR_CgaCtaId ;  /* 0x00000000000579c3 */ /* 0x000e220000008800 */
[----:B------:R-:W-:Y:S01]  /*14f0*/  VIADD R7, R7, 0xffffffff ;  /* 0xffffffff07077836 */ /* 0x000fe20000000000 */
[CC--:B------:R-:W-:Y:S01]  /*1500*/  LEA.HI R0, R6.reuse, R3.reuse, RZ, 0x2 ;  /* 0x0000000306007211 */ /* 0x0c0fe200078f10ff */
[----:B------:R-:W-:Y:S01]  /*1510*/  UMOV UR43, 0x400 ;  /* 0x00000400002b7882 */ /* 0x000fe20000000000 */
[----:B------:R-:W-:Y:S01]  /*1520*/  LEA.HI R6, R6, R3, RZ, 0x5 ;  /* 0x0000000306067211 */ /* 0x000fe200078f28ff */
[----:B------:R-:W-:Y:S01]  /*1530*/  USHF.R.U32.HI UR4, URZ, 0x1, UR37 ;  /* 0x000000013f047899 */ /* 0x000fe20008011625 */
[----:B------:R-:W-:Y:S01]  /*1540*/  R2UR UR45, R7 ;  /* 0x00000000072d72ca */ /* 0x000fe200000e0000 */
[----:B------:R-:W-:Y:S01]  /*1550*/  ULOP3.LUT UR44, UR37, 0x1, URZ, 0xc0, !UPT ;  /* 0x00000001252c7892 */ /* 0x000fe2000f8ec03f */
[--C-:B------:R-:W-:Y:S01]  /*1560*/  SHF.R.S32.HI R154, RZ, 0x2, R0.reuse ;  /* 0x00000002ff9a7819 */ /* 0x100fe20000011400 */
[----:B------:R-:W-:Y:S01]  /*1570*/  UISETP.LT.AND UP1, UPT, UR37, 0x1, UPT ;  /* 0x000000012500788c */ /* 0x000fe2000bf21270 */
[----:B------:R-:W-:Y:S01]  /*1580*/  SHF.R.S32.HI R5, RZ, 0x1f, R0 ;  /* 0x0000001fff057819 */ /* 0x000fe20000011400 */
[----:B------:R-:W-:Y:S01]  /*1590*/  ULOP3.LUT UR4, UR4, 0x1, URZ, 0xc0, !UPT ;  /* 0x0000000104047892 */ /* 0x000fe2000f8ec03f */
[----:B------:R-:W-:Y:S01]  /*15a0*/  LOP3.LUT R156, R0, 0xfffffffc, RZ, 0xc0, !PT ;  /* 0xfffffffc009c7812 */ /* 0x000fe200078ec0ff */
[----:B------:R-:W-:Y:S01]  /*15b0*/  ULDC UR6, c[0x0][0x284] ;  /* 0x0000a10000067ab9 */ /* 0x000fe20000000800 */
[----:B------:R-:W-:Y:S01]  /*15c0*/  LEA.HI R5, R5, R154, RZ, 0x3 ;  /* 0x0000009a05057211 */ /* 0x000fe200078f18ff */
[----:B------:R-:W-:Y:S01]  /*15d0*/  USEL UR44, UR44, URZ, !UP0 ;  /* 0x0000003f2c2c7287 */ /* 0x000fe2000c000000 */
[----:B------:R-:W-:Y:S01]  /*15e0*/  ISETP.NE.AND P0, PT, R7, RZ, PT ;  /* 0x000000ff0700720c */ /* 0x000fe20003f05270 */
[----:B------:R-:W-:Y:S01]  /*15f0*/  USEL UR47, UR37, 0x1, UP1 ;  /* 0x00000001252f7887 */ /* 0x000fe20008800000 */
[----:B------:R-:W-:Y:S01]  /*1600*/  LOP3.LUT R5, R5, 0xfffffff8, RZ, 0xc0, !PT ;  /* 0xfffffff805057812 */ /* 0x000fe200078ec0ff */
[----:B------:R-:W-:Y:S01]  /*1610*/  USHF.L.U32 UR45, UR45, 0x3, URZ ;  /* 0x000000032d2d7899 */ /* 0x000fe2000800063f */
[----:B------:R-:W-:Y:S01]  /*1620*/  IMAD.IADD R156, R3, 0x1, -R156 ;  /* 0x00000001039c7824 */ /* 0x000fe200078e0a9c */
[----:B------:R-:W-:Y:S01]  /*1630*/  UISETP.EQ.U32.AND UP0, UPT, UR4, 0x1, !UP0 ;  /* 0x000000010400788c */ /* 0x000fe2000c702070 */
[----:B------:R-:W-:Y:S01]  /*1640*/  SEL R170, RZ, 0x1, P0 ;  /* 0x00000001ffaa7807 */ /* 0x000fe20000000000 */
[----:B------:R-:W-:Y:S01]  /*1650*/  IMAD.IADD R154, R154, 0x1, -R5 ;  /* 0x000000019a9a7824 */ /* 0x000fe200078e0a05 */
[----:B0-----:R-:W-:Y:S01]  /*1660*/  ULEA UR43, UR5, UR43, 0x18 ;  /* 0x0000002b052b7291 */ /* 0x001fe2000f8ec03f */
[----:B------:R-:W-:Y:S01]  /*1670*/  SHF.R.S32.HI R5, RZ, 0x5, R6 ;  /* 0x00000005ff057819 */ /* 0x000fe20000011406 */
[----:B------:R-:W-:Y:S01]  /*1680*/  IMAD.U32 R158, RZ, RZ, UR45 ;  /* 0x0000002dff9e7e24 */ /* 0x000fe2000f8e00ff */
[----:B------:R-:W-:Y:S01]  /*1690*/  ULOP3.LUT UR36, UR42, 0x1, URZ, 0xfc, !UPT ;  /* 0x000000012a247892 */ /* 0x000fe2000f8efc3f */
[--C-:B------:R-:W-:Y:S01]  /*16a0*/  SHF.R.S32.HI R155, RZ, 0x1f, R154.reuse ;  /* 0x0000001fff9b7819 */ /* 0x100fe2000001149a */
[----:B------:R-:W-:Y:S01]  /*16b0*/  UIADD3 UR46, UR43, 0x30, URZ ;  /* 0x000000302b2e7890 */ /* 0x000fe2000fffe03f */
[C-C-:B------:R-:W-:Y:S01]  /*16c0*/  IMAD R161, R5.reuse, -0x10, -R154.reuse ;  /* 0xfffffff005a17824 */ /* 0x140fe200078e0a9a */
[C---:B------:R-:W-:Y:S01]  /*16d0*/  LOP3.LUT R160, R158.reuse, 0x8, RZ, 0xc0, !PT ;  /* 0x000000089ea07812 */ /* 0x040fe200078ec0ff */
[----:B------:R-:W-:Y:S01]  /*16e0*/  UIADD3 UR47, -UR47, UR37, URZ ;  /* 0x000000252f2f7290 */ /* 0x000fe2000fffe13f */
[----:B------:R-:W-:Y:S01]  /*16f0*/  IMAD.WIDE R154, R5, 0x10, R154 ;  /* 0x00000010059a7825 */ /* 0x000fe200078e029a */
[----:B------:R-:W-:Y:S01]  /*1700*/  LOP3.LUT R158, R158, 0x8, RZ, 0xc, !PT ;  /* 0x000000089e9e7812 */ /* 0x000fe200078e0cff */
[----:B------:R-:W-:Y:S01]  /*1710*/  USEL UR48, URZ, 0x1, !UP0 ;  /* 0x000000013f307887 */ /* 0x000fe2000c000000 */
[----:B------:R-:W-:Y:S01]  /*1720*/  LOP3.LUT R160, R160, 0x18, RZ, 0x3c, !PT ;  /* 0x00000018a0a07812 */ /* 0x000fe200078e3cff */
[----:B------:R-:W-:-:S02]  /*1730*/  IMAD.U32 R157, RZ, RZ, UR46 ;  /* 0x0000002eff9d7e24 */ /* 0x000fc4000f8e00ff */
[----:B------:R-:W-:Y:S02]  /*1740*/  VIADD R161, R161, UR6 ;  /* 0x00000006a1a17c36 */ /* 0x000fe40008000000 */
[----:B------:R-:W-:-:S07]  /*1750*/  VIADD R159, R157, UR45 ;  /* 0x0000002d9d9f7c36 */ /* 0x000fce0008000000 */
.L_x_293:
[----:B------:R-:W-:Y:S01]  /*1760*/  SHF.L.U32 R0, R170, 0x1f, RZ ;  /* 0x0000001faa007819 */ /* 0x000fe200000006ff */
[----:B------:R-:W-:Y:S02]  /*1770*/  ULDC UR4, c[0x0][0x28c] ;  /* 0x0000a30000047ab9 */ /* 0x000fe40000000800 */
[----:B------:R-:W-:Y:S01]  /*1780*/  ISETP.LT.AND P1, PT, RZ, UR4, PT ;  /* 0x00000004ff007c0c */ /* 0x000fe2000bf21270 */
[----:B------:R-:W0:Y:S02]  /*1790*/  SYNCS.PHASECHK.TRANS64.TRYWAIT P0, [R157+UR45], R0 ;  /* 0x000000009d0075a7 */ /* 0x000e24000800016d */
[----:B01234-:R-:W-:Y:S10]  /*17a0*/  @!P0 BRA `(.L_x_18) ;  /* 0x000000a4004c8947 */ /* 0x01fff40003800000 */
.L_x_313:
[----:B------:R-:W-:Y:S05]  /*17b0*/  @P1 BRA `(.L_x_19) ;  /* 0x0000000000401947 */ /* 0x000fea0003800000 */
[----:B0-----:R-:W-:Y:S01]  /*17c0*/  MOV R0, 0x0 ;  /* 0x0000000000007802 */ /* 0x001fe20000000f00 */
[----:B------:R-:W-:Y:S01]  /*17d0*/  ULDC.64 UR4, c[0x4][0x68] ;  /* 0x01001a0000047ab9 */ /* 0x000fe20000000a00 */
[----:B------:R-:W-:Y:S01]  /*17e0*/  ULDC.64 UR6, c[0x4][0x8] ;  /* 0x0100020000067ab9 */ /* 0x000fe20000000a00 */
[----:B------:R-:W-:Y:S01]  /*17f0*/  IMAD.U32 R4, RZ, RZ, UR4 ;  /* 0x00000004ff047e24 */ /* 0x000fe2000f8e00ff */
[----:B------:R0:W1:Y:S01]  /*1800*/  LDC.64 R14, c[0x4][R0] ;  /* 0x01000000000e7b82 */ /* 0x0000620000000a00 */
[----:B------:R-:W-:Y:S01]  /*1810*/  IMAD.U32 R5, RZ, RZ, UR5 ;  /* 0x00000005ff057e24 */ /* 0x000fe2000f8e00ff */
[----:B------:R-:W-:Y:S01]  /*1820*/  ULDC.64 UR4, c[0x4][0x70] ;  /* 0x01001c0000047ab9 */ /* 0x000fe20000000a00 */
[----:B------:R-:W-:Y:S02]  /*1830*/  IMAD.U32 R10, RZ, RZ, UR6 ;  /* 0x00000006ff0a7e24 */ /* 0x000fe4000f8e00ff */
[----:B------:R-:W-:Y:S02]  /*1840*/  IMAD.U32 R6, RZ, RZ, UR4 ;  /* 0x00000004ff067e24 */ /* 0x000fe4000f8e00ff */
[----:B------:R-:W-:-:S02]  /*1850*/  IMAD.U32 R7, RZ, RZ, UR5 ;  /* 0x00000005ff077e24 */ /* 0x000fc4000f8e00ff */
[----:B------:R-:W-:Y:S02]  /*1860*/  IMAD.U32 R11, RZ, RZ, UR7 ;  /* 0x00000007ff0b7e24 */ /* 0x000fe4000f8e00ff */
[----:B------:R-:W-:Y:S02]  /*1870*/  IMAD.MOV.U32 R8, RZ, RZ, 0x1e1 ;  /* 0x000001e1ff087424 */ /* 0x000fe400078e00ff */
[----:B------:R-:W-:Y:S02]  /*1880*/  IMAD.MOV.U32 R12, RZ, RZ, 0x1 ;  /* 0x00000001ff0c7424 */ /* 0x000fe400078e00ff */
[----:B0-----:R-:W-:-:S07]  /*1890*/  IMAD.MOV.U32 R13, RZ, RZ, RZ ;  /* 0x000000ffff0d7224 */ /* 0x001fce00078e00ff */
[----:B------:R-:W-:-:S07]  /*18a0*/  LEPC R20, `(.L_x_19) ;  /* 0x000000001014794e */ /* 0x000fce0000000000 */
[----:B-1---5:R-:W-:Y:S05]  /*18b0*/  CALL.ABS.NOINC R14 ;  /* 0x000000000e007343 */ /* 0x022fea0003c00000 */
.L_x_19:
[----:B0-----:R-:W-:-:S05]  /*18c0*/  IMAD.U32 R0, RZ, RZ, UR36 ;  /* 0x00000024ff007e24 */ /* 0x001fca000f8e00ff */
[----:B------:R-:W-:-:S13]  /*18d0*/  ISETP.NE.AND P0, PT, R0, 0x3, PT ;  /* 0x000000030000780c */ /* 0x000fda0003f05270 */
[----:B------:R-:W-:Y:S05]  /*18e0*/  @!P0 BRA `(.L_x_20) ;  /* 0x0000000000048947 */ /* 0x000fea0003800000 */
[----:B------:R-:W-:Y:S01]  /*18f0*/  BPT.TRAP 0x1 ;  /* 0x000000040000795c */ /* 0x000fe20000300000 */
.L_x_20:
[----:B------:R-:W-:Y:S02]  /*1900*/  IMAD.U32 R3, RZ, RZ, UR44 ;  /* 0x0000002cff037e24 */ /* 0x000fe4000f8e00ff */
[----:B------:R-:W-:-:S03]  /*1910*/  IMAD.U32 R0, RZ, RZ, UR48 ;  /* 0x00000030ff007e24 */ /* 0x000fc6000f8e00ff */
[----:B------:R-:W-:Y:S02]  /*1920*/  LEA R3, R3, UR43, 0x3 ;  /* 0x0000002b03037c11 */ /* 0x000fe4000f8e18ff */
[----:B------:R-:W-:-:S04]  /*1930*/  SHF.L.U32 R0, R0, 0x1f, RZ ;  /* 0x0000001f00007819 */ /* 0x000fc800000006ff */
[----:B------:R0:W1:Y:S01]  /*1940*/  SYNCS.PHASECHK.TRANS64.TRYWAIT P1, [R3+URZ], R0 ;  /* 0x00000000030075a7 */ /* 0x000062000802017f */
[----:B------:R-:W-:Y:S05]  /*1950*/  @!P0 BRA `(.L_x_21) ;  /* 0x0000000000048947 */ /* 0x000fea0003800000 */
[----:B------:R-:W-:Y:S01]  /*1960*/  BPT.TRAP 0x1 ;  /* 0x000000040000795c */ /* 0x000fe20000300000 */
.L_x_21:
[----:B------:R-:W-:-:S05]  /*1970*/  IMAD.U32 R4, RZ, RZ, UR47 ;  /* 0x0000002fff047e24 */ /* 0x000fca000f8e00ff */
[----:B------:R-:W-:Y:S01]  /*1980*/  ISETP.GE.AND P2, PT, R4, 0x1, PT ;  /* 0x000000010400780c */ /* 0x000fe20003f46270 */
[----:B-1----:R-:W-:-:S12]  /*1990*/  @P1 BRA `(.L_x_22) ;  /* 0x0000000000081947 */ /* 0x002fd80003800000 */
[----:B------:R-:W1:Y:S02]  /*19a0*/  SYNCS.PHASECHK.TRANS64.TRYWAIT P1, [R3+URZ], R0 ;  /* 0x00000000030075a7 */ /* 0x000e64000802017f */
[----:B-1----:R-:W-:Y:S05]  /*19b0*/  @!P1 BRA `(.L_x_23) ;  /* 0x000000a000dc9947 */ /* 0x002fea0003800000 */
.L_x_22:
[----:B------:R-:W-:Y:S05]  /*19c0*/  WARPSYNC.ALL ;  /* 0x0000000000007948 */ /* 0x000fea0003800000 */
[----:B------:R-:W-:Y:S01]  /*19d0*/  UIADD3 UR4, UR43, 0x100, URZ ;  /* 0x000001002b047890 */ /* 0x000fe2000fffe03f */
[----:B------:R-:W-:Y:S01]  /*19e0*/  WARPGROUP.ARRIVE ;  /* 0x00000000000079c5 */ /* 0x000fe20000000000 */
[----:B------:R-:W-:Y:S02]  /*19f0*/  UIADD3 UR5, UR43, 0x8100, URZ ;  /* 0x000081002b057890 */ /* 0x000fe4000fffe03f */
[----:B------:R-:W-:Y:S02]  /*1a00*/  USHF.R.U32.HI UR4, URZ, 0x4, UR4 ;  /* 0x000000043f047899 */ /* 0x000fe40008011604 */
[----:B------:R-:W-:-:S02]  /*1a10*/  USHF.R.U32.HI UR5, URZ, 0x4, UR5 ;  /* 0x000000043f057899 */ /* 0x000fc40008011605 */
[----:B------:R-:W-:Y:S02]  /*1a20*/  ULOP3.LUT UR4, UR4, 0x3fff, URZ, 0xc0, !UPT ;  /* 0x00003fff04047892 */ /* 0x000fe4000f8ec03f */
[----:B------:R-:W-:Y:S02]  /*1a30*/  ULOP3.LUT UR5, UR5, 0x3fff, URZ, 0xc0, !UPT ;  /* 0x00003fff05057892 */ /* 0x000fe4000f8ec03f */
[----:B------:R-:W-:Y:S02]  /*1a40*/  ULOP3.LUT UR4, UR4, 0x10000, URZ, 0xfc, !UPT ;  /* 0x0001000004047892 */ /* 0x000fe4000f8efc3f */
[----:B------:R-:W-:Y:S02]  /*1a50*/  ULOP3.LUT UR5, UR5, 0x10000, URZ, 0xfc, !UPT ;  /* 0x0001000005057892 */ /* 0x000fe4000f8efc3f */
[----:B------:R-:W-:Y:S02]  /*1a60*/  ULEA UR7, UR44, UR4, 0xa ;  /* 0x000000042c077291 */ /* 0x000fe4000f8e503f */
[----:B------:R-:W-:Y:S01]  /*1a70*/  ULEA UR6, UR44, UR5, 0xc ;  /* 0x000000052c067291 */ /* 0x000fe2000f8e603f */
[----:B------:R-:W-:Y:S01]  /*1a80*/  UMOV UR9, 0x40000040 ;  /* 0x4000004000097882 */ /* 0x000fe20000000000 */
[----:B------:R-:W-:-:S03]  /*1a90*/  UMOV UR11, 0x40000040 ;  /* 0x40000040000b7882 */ /* 0x000fc60000000000 */
[----:B------:R-:W-:Y:S02]  /*1aa0*/  UMOV UR8, UR7 ;  /* 0x0000000700087c82 */ /* 0x000fe40008000000 */
[----:B------:R-:W-:Y:S02]  /*1ab0*/  UMOV UR10, UR6 ;  /* 0x00000006000a7c82 */ /* 0x000fe40008000000 */
[----:B------:R-:W-:Y:S01]  /*1ac0*/  HGMMA.64x256x16.F32.BF16 R24, gdesc[UR8], RZ, !UPT, gsb0 ;  /* 0x03e00000081879f0 */ /* 0x000fe2000c0018ff */
[----:B------:R-:W-:Y:S02]  /*1ad0*/  UIADD3 UR8, UR7, 0x2, URZ ;  /* 0x0000000207087890 */ /* 0x000fe4000fffe03f */
[----:B------:R-:W-:Y:S01]  /*1ae0*/  UIADD3 UR10, UR6, 0x2, URZ ;  /* 0x00000002060a7890 */ /* 0x000fe2000fffe03f */
[----:B------:R-:W-:Y:S01]  /*1af0*/  UMOV UR9, 0x40000040 ;  /* 0x4000004000097882 */ /* 0x000fe20000000000 */
[----:B------:R-:W-:Y:S01]  /*1b00*/  UMOV UR11, 0x40000040 ;  /* 0x40000040000b7882 */ /* 0x000fe20000000000 */
[----:B------:R-:W-:-:S02]  /*1b10*/  WARPGROUP.DEPBAR.LE gsb0, 0x0 ;  /* 0x00008000000079c5 */ /* 0x000fc40000010000 */
[----:B------:R-:W-:-:S15]  /*1b20*/  WARPGROUP.ARRIVE ;  /* 0x00000000000079c5 */ /* 0x000fde0000000000 */
[----:B------:R-:W-:-:S05]  /*1b30*/  NOP ;  /* 0x0000000000007918 */ /* 0x000fca0000000000 */
[----:B------:R-:W-:Y:S01]  /*1b40*/  HGMMA.64x256x16.F32.BF16 R24, gdesc[UR8], R24, gsb0 ;  /* 0x03e00000081879f0 */ /* 0x000fe20008001818 */
[----:B------:R-:W-:Y:S02]  /*1b50*/  UIADD3 UR8, UR7, 0x4, URZ ;  /* 0x0000000407087890 */ /* 0x000fe4000fffe03f */
[----:B------:R-:W-:Y:S01]  /*1b60*/  UIADD3 UR10, UR6, 0x4, URZ ;  /* 0x00000004060a7890 */ /* 0x000fe2000fffe03f */
[----:B------:R-:W-:Y:S01]  /*1b70*/  UMOV UR9, 0x40000040 ;  /* 0x4000004000097882 */ /* 0x000fe20000000000 */
[----:B------:R-:W-:Y:S01]  /*1b80*/  UMOV UR11, 0x40000040 ;  /* 0x40000040000b7882 */ /* 0x000fe20000000000 */
[----:B------:R-:W-:Y:S02]  /*1b90*/  WARPGROUP.DEPBAR.LE gsb0, 0x0 ;  /* 0x00008000000079c5 */ /* 0x000fe40000010000 */
        /* <DEDUP_REMOVED lines=42> */
[----:B------:R-:W-:Y:S03]  /*1e40*/  HGMMA.64x256x16.F32.BF16 R24, gdesc[UR8], R24, gsb0 ;  /* 0x03e00000081879f0 */ /* 0x000fe60008001818 */
[----:B------:R-:W-:Y:S02]  /*1e50*/  WARPGROUP.DEPBAR.LE gsb0, 0x0 ;  /* 0x00008000000079c5 */ /* 0x000fe40000010000 */
[----:B------:R-:W-:Y:S05]  /*1e60*/  @!P2 BRA `(.L_x_24) ;  /* 0x0000000400a4a947 */ /* 0x000fea0003800000 */
[----:B------:R-:W-:Y:S01]  /*1e70*/  UIADD3 UR6, UR44, 0x1, URZ ;  /* 0x000000012c067890 */ /* 0x000fe2000fffe03f */
[----:B01----:R-:W-:Y:S02]  /*1e80*/  IMAD.U32 R0, RZ, RZ, UR47 ;  /* 0x0000002fff007e24 */ /* 0x003fe4000f8e00ff */
[----:B------:R-:W-:Y:S01]  /*1e90*/  IMAD.U32 R3, RZ, RZ, UR44 ;  /* 0x0000002cff037e24 */ /* 0x000fe2000f8e00ff */
[----:B------:R-:W-:-:S04]  /*1ea0*/  UISETP.NE.AND UP0, UPT, UR6, 0x2, UPT ;  /* 0x000000020600788c */ /* 0x000fc8000bf05270 */
[----:B------:R-:W-:Y:S02]  /*1eb0*/  USEL UR7, URZ, 0x1, UP0 ;  /* 0x000000013f077887 */ /* 0x000fe40008000000 */
[----:B------:R-:W-:Y:S02]  /*1ec0*/  USEL UR6, UR6, URZ, UP0 ;  /* 0x0000003f06067287 */ /* 0x000fe40008000000 */
[----:B------:R-:W-:-:S06]  /*1ed0*/  ULOP3.LUT UR7, UR48, UR7, URZ, 0x3c, !UPT ;  /* 0x0000000730077292 */ /* 0x000fcc000f8e3c3f */
[----:B------:R-:W-:-:S07]  /*1ee0*/  IMAD.U32 R6, RZ, RZ, UR7 ;  /* 0x00000007ff067e24 */ /* 0x000fce000f8e00ff */
.L_x_31:
[----:B------:R-:W-:Y:S05]  /*1ef0*/  @!P0 BRA `(.L_x_25) ;  /* 0x0000000000048947 */ /* 0x000fea0003800000 */
[----:B------:R-:W-:Y:S01]  /*1f00*/  BPT.TRAP 0x1 ;  /* 0x000000040000795c */ /* 0x000fe20000300000 */
.L_x_25:
[----:B------:R-:W-:Y:S01]  /*1f10*/  ULEA UR7, UR6, UR43, 0x3 ;  /* 0x0000002b06077291 */ /* 0x000fe2000f8e183f */
[----:B------:R-:W-:-:S08]  /*1f20*/  SHF.L.U32 R4, R6, 0x1f, RZ ;  /* 0x0000001f06047819 */ /* 0x000fd000000006ff */
[----:B------:R0:W1:Y:S01]  /*1f30*/  SYNCS.PHASECHK.TRANS64.TRYWAIT P1, [UR7], R4 ;  /* 0x00000004ff0075a7 */ /* 0x0000620008020147 */
[----:B------:R-:W-:Y:S05]  /*1f40*/  @!P0 BRA `(.L_x_26) ;  /* 0x0000000000048947 */ /* 0x000fea0003800000 */
[----:B------:R-:W-:Y:S01]  /*1f50*/  BPT.TRAP 0x1 ;  /* 0x000000040000795c */ /* 0x000fe20000300000 */
.L_x_26:
[----:B-1----:R-:W-:Y:S05]  /*1f60*/  @P1 BRA `(.L_x_27) ;  /* 0x0000000000081947 */ /* 0x002fea0003800000 */
[----:B------:R-:W1:Y:S02]  /*1f70*/  SYNCS.PHASECHK.TRANS64.TRYWAIT P1, [UR7], R4 ;  /* 0x00000004ff0075a7 */ /* 0x000e640008020147 */
[----:B-1----:R-:W-:Y:S05]  /*1f80*/  @!P1 BRA `(.L_x_28) ;  /* 0x0000009c007c9947 */ /* 0x002fea0003800000 */
.L_x_27:
[----:B------:R-:W-:Y:S01]  /*1f90*/  ULEA UR12, UR6, UR4, 0xa ;  /* 0x00000004060c7291 */ /* 0x000fe2000f8e503f */
[----:B------:R-:W-:Y:S01]  /*1fa0*/  WARPGROUP.ARRIVE ;  /* 0x00000000000079c5 */ /* 0x000fe20000000000 */
[----:B------:R-:W-:Y:S01]  /*1fb0*/  ULEA UR7, UR6, UR5, 0xc ;  /* 0x0000000506077291 */ /* 0x000fe2000f8e603f */
[----:B------:R-:W-:Y:S01]  /*1fc0*/  UMOV UR9, 0x40000040 ;  /* 0x4000004000097882 */ /* 0x000fe20000000000 */
[----:B------:R-:W-:-:S03]  /*1fd0*/  UMOV UR11, 0x40000040 ;  /* 0x40000040000b7882 */ /* 0x000fc60000000000 */
[----:B------:R-:W-:Y:S02]  /*1fe0*/  UMOV UR8, UR12 ;  /* 0x0000000c00087c82 */ /* 0x000fe40008000000 */
[----:B------:R-:W-:Y:S02]  /*1ff0*/  UMOV UR10, UR7 ;  /* 0x00000007000a7c82 */ /* 0x000fe40008000000 */
[----:B------:R-:W-:Y:S01]  /*2000*/  HGMMA.64x256x16.F32.BF16 R24, gdesc[UR8], R24, gsb0 ;  /* 0x03e00000081879f0 */ /* 0x000fe20008001818 */
        /* <DEDUP_REMOVED lines=58> */
[----:B------:R-:W-:Y:S01]  /*23b0*/  BPT.TRAP 0x1 ;  /* 0x000000040000795c */ /* 0x000fe20000300000 */
.L_x_29:
[----:B------:R-:W-:Y:S01]  /*23c0*/  ISETP.NE.AND P1, PT, R152, RZ, PT ;  /* 0x000000ff9800720c */ /* 0x000fe20003f25270 */
[----:B------:R-:W-:-:S12]  /*23d0*/  UISETP.GT.U32.AND UP0, UPT, UR42, 0x1, UPT ;  /* 0x000000012a00788c */ /* 0x000fd8000bf04070 */
[----:B01----:R-:W-:-:S05]  /*23e0*/  @P1 LEA R4, R3, UR43, 0x3 ;  /* 0x0000002b03041c11 */ /* 0x003fca000f8e18ff */
[----:B------:R-:W-:-:S05]  /*23f0*/  @P1 VIADD R4, R4, 0x10 ;  /* 0x0000001004041836 */ /* 0x000fca0000000000 */
[----:B------:R-:W-:-:S04]  /*2400*/  @P1 PRMT R4, R153, 0x654, R4 ;  /* 0x0000065499041816 */ /* 0x000fc80000000004 */
[----:B------:R0:W-:Y:S01]  /*2410*/  @P1 SYNCS.ARRIVE.TRANS64.RED.A1T0 RZ, [R4+URZ], RZ ;  /* 0x000000ff04ff19a7 */ /* 0x0001e2000810043f */
[----:B------:R-:W-:-:S13]  /*2420*/  PLOP3.LUT P1, PT, PT, PT, UP0, 0x80, 0x0 ;  /* 0x000000000000781c */ /* 0x000fda0003f2f008 */
[----:B0-----:R-:W-:Y:S05]  /*2430*/  @P1 BRA `(.L_x_30) ;  /* 0x0000000000041947 */ /* 0x001fea0003800000 */
[----:B------:R-:W-:Y:S01]  /*2440*/  BPT.TRAP 0x1 ;  /* 0x000000040000795c */ /* 0x000fe20000300000 */
.L_x_30:
[----:B------:R-:W-:Y:S01]  /*2450*/  UIADD3 UR6, UR6, 0x1, URZ ;  /* 0x0000000106067890 */ /* 0x000fe2000fffe03f */
[C---:B------:R-:W-:Y:S01]  /*2460*/  ISETP.GT.AND P2, PT, R0.reuse, 0x1, PT ;  /* 0x000000010000780c */ /* 0x040fe20003f44270 */
[----:B------:R-:W-:Y:S02]  /*2470*/  VIADD R3, R3, 0x1 ;  /* 0x0000000103037836 */ /* 0x000fe40000000000 */
[----:B------:R-:W-:Y:S01]  /*2480*/  UISETP.NE.AND UP0, UPT, UR6, 0x2, UPT ;  /* 0x000000020600788c */ /* 0x000fe2000bf05270 */
[----:B------:R-:W-:Y:S02]  /*2490*/  VIADD R0, R0, 0xffffffff ;  /* 0xffffffff00007836 */ /* 0x000fe40000000000 */
[C---:B------:R-:W-:Y:S01]  /*24a0*/  ISETP.NE.AND P1, PT, R3.reuse, 0x2, PT ;  /* 0x000000020300780c */ /* 0x040fe20003f25270 */
[----:B------:R-:W-:Y:S02]  /*24b0*/  USEL UR7, URZ, 0x1, UP0 ;  /* 0x000000013f077887 */ /* 0x000fe40008000000 */
[----:B------:R-:W-:Y:S01]  /*24c0*/  USEL UR6, UR6, URZ, UP0 ;  /* 0x0000003f06067287 */ /* 0x000fe20008000000 */
[----:B------:R-:W-:-:S03]  /*24d0*/  SEL R3, R3, RZ, P1 ;  /* 0x000000ff03037207 */ /* 0x000fc60000800000 */
[----:B------:R-:W-:Y:S01]  /*24e0*/  LOP3.LUT R6, R6, UR7, RZ, 0x3c, !PT ;  /* 0x0000000706067c12 */ /* 0x000fe2000f8e3cff */
[----:B------:R-:W-:Y:S07]  /*24f0*/  @P2 BRA `(.L_x_31) ;  /* 0xfffffff8007c2947 */ /* 0x000fee000383ffff */
.L_x_24:
[----:B------:R-:W-:Y:S01]  /*2500*/  ULDC UR4, c[0x0][0x28c] ;  /* 0x0000a30000047ab9 */ /* 0x000fe20000000800 */
[----:B------:R2:W-:Y:S01]  /*2510*/  SYNCS.ARRIVE.TRANS64.A1T0 RZ, [R158+UR46], RZ ;  /* 0x000000ff9eff79a7 */ /* 0x0005e2000810002e */
[----:B------:R-:W-:-:S06]  /*2520*/  UISETP.GE.AND UP0, UPT, UR4, 0x1, UPT ;  /* 0x000000010400788c */ /* 0x000fcc000bf06270 */
[----:B------:R-:W-:-:S13]  /*2530*/  PLOP3.LUT P1, PT, PT, PT, UP0, 0x80, 0x0 ;  /* 0x000000000000781c */ /* 0x000fda0003f2f008 */
[----:B--2---:R-:W-:Y:S05]  /*2540*/  @!P1 BRA `(.L_x_32) ;  /* 0x0000000000409947 */ /* 0x004fea0003800000 */
[----:B------:R-:W-:Y:S05]  /*2550*/  @!P0 BRA `(.L_x_33) ;  /* 0x0000000000048947 */ /* 0x000fea0003800000 */
[----:B------:R-:W-:Y:S01]  /*2560*/  BPT.TRAP 0x1 ;  /* 0x000000040000795c */ /* 0x000fe20000300000 */
.L_x_33:
[----:B------:R-:W-:Y:S01]  /*2570*/  ISETP.NE.AND P0, PT, R152, RZ, PT ;  /* 0x000000ff9800720c */ /* 0x000fe20003f05270 */
[----:B01----:R-:W-:-:S12]  /*2580*/  IMAD.U32 R3, RZ, RZ, UR43 ;  /* 0x0000002bff037e24 */ /* 0x003fd8000f8e00ff */
[----:B------:R-:W-:-:S05]  /*2590*/  VOTEU.ANY UP0, P0 ;  /* 0x00000000003f7886 */ /* 0x000fca0000000100 */
[----:B------:R-:W-:Y:S02]  /*25a0*/  @UP0 UIADD3 UR5, UR47, UR44, URZ ;  /* 0x0000002c2f050290 */ /* 0x000fe4000fffe03f */
[----:B------:R-:W-:-:S04]  /*25b0*/  UISETP.GT.U32.AND UP0, UPT, UR42, 0x1, UPT ;  /* 0x000000012a00788c */ /* 0x000fc8000bf04070 */
[----:B------:R-:W-:-:S04]  /*25c0*/  IMAD.U32 R0, RZ, RZ, UR5 ;  /* 0x00000005ff007e24 */ /* 0x000fc8000f8e00ff */
[----:B------:R-:W-:-:S05]  /*25d0*/  @P0 IMAD.SHL.U32 R0, R0, 0x8, RZ ;  /* 0x0000000800000824 */ /* 0x000fca00078e00ff */
[----:B------:R-:W-:-:S04]  /*25e0*/  @P0 LOP3.LUT R0, R0, 0x8, RZ, 0xc0, !PT ;  /* 0x0000000800000812 */ /* 0x000fc800078ec0ff */
[----:B------:R-:W-:-:S04]  /*25f0*/  @P0 IADD3 R0, R3, 0x10, R0 ;  /* 0x0000001003000810 */ /* 0x000fc80007ffe000 */
[----:B------:R-:W-:-:S04]  /*2600*/  @P0 PRMT R0, R153, 0x654, R0 ;  /* 0x0000065499000816 */ /* 0x000fc80000000000 */
[----:B------:R2:W-:Y:S01]  /*2610*/  @P0 SYNCS.ARRIVE.TRANS64.RED.A1T0 RZ, [R0+URZ], RZ ;  /* 0x000000ff00ff09a7 */ /* 0x0005e2000810043f */
[----:B------:R-:W-:-:S13]  /*2620*/  PLOP3.LUT P0, PT, PT, PT, UP0, 0x80, 0x0 ;  /* 0x000000000000781c */ /* 0x000fda0003f0f008 */
[----:B--2---:R-:W-:Y:S05]  /*2630*/  @P0 BRA `(.L_x_32) ;  /* 0x0000000000040947 */ /* 0x004fea0003800000 */
[----:B------:R-:W-:Y:S01]  /*2640*/  BPT.TRAP 0x1 ;  /* 0x000000040000795c */ /* 0x000fe20000300000 */
.L_x_32:
[----:B01----:R-:W-:Y:S01]  /*2650*/  SHF.L.U32 R0, R170, 0x1f, RZ ;  /* 0x0000001faa007819 */ /* 0x003fe200000006ff */
[----:B------:R-:W-:Y:S01]  /*2660*/  ULEA UR6, UR37, UR44, 0x1 ;  /* 0x0000002c25067291 */ /* 0x000fe2000f8e083f */
[----:B------:R-:W0:Y:S01]  /*2670*/  LDC R7, c[0x0][0x288] ;  /* 0x0000a200ff077b82 */ /* 0x000e220000000800 */
[----:B------:R-:W-:Y:S01]  /*2680*/  UIADD3 UR4, UR4, 0xfe, URZ ;  /* 0x000000fe04047890 */ /* 0x000fe2000fffe03f */
[----:B------:R-:W-:Y:S01]  /*2690*/  IMAD.SHL.U32 R8, R156, 0x2, RZ ;  /* 0x000000029c087824 */ /* 0x000fe200078e00ff */
[----:B------:R-:W-:Y:S02]  /*26a0*/  USHF.R.U32.HI UR5, URZ, 0x1, UR6 ;  /* 0x000000013f057899 */ /* 0x000fe40008011606 */
[----:B------:R-:W-:Y:S02]  /*26b0*/  UISETP.GT.U32.AND UP0, UPT, UR6, 0x1, UPT ;  /* 0x000000010600788c */ /* 0x000fe4000bf04070 */
[----:B------:R-:W-:Y:S01]  /*26c0*/  ULOP3.LUT UR5, UR5, 0x1, URZ, 0xc0, !UPT ;  /* 0x0000000105057892 */ /* 0x000fe2000f8ec03f */
[----:B------:R-:W1:Y:S01]  /*26d0*/  SYNCS.PHASECHK.TRANS64.TRYWAIT P0, [R157+UR45+0x10], R0 ;  /* 0x000010009d0075a7 */ /* 0x000e62000800016d */
[----:B------:R-:W-:Y:S01]  /*26e0*/  UISETP.LT.U32.AND UP0, UPT, UR4, 0xff, UP0 ;  /* 0x000000ff0400788c */ /* 0x000fe20008701070 */
[----:B------:R-:W-:Y:S01]  /*26f0*/  SHF.R.S32.HI R9, RZ, 0x1f, R8 ;  /* 0x0000001fff097819 */ /* 0x000fe20000011408 */
[----:B------:R-:W-:-:S02]  /*2700*/  UISETP.NE.U32.AND UP1, UPT, UR5, 0x1, UPT ;  /* 0x000000010500788c */ /* 0x000fc4000bf25070 */
[----:B------:R-:W-:Y:S02]  /*2710*/  USEL UR5, URZ, 0x1, !UP0 ;  /* 0x000000013f057887 */ /* 0x000fe4000c000000 */
[----:B------:R-:W-:-:S04]  /*2720*/  UISETP.GT.U32.AND UP1, UPT, UR4, 0xfe, !UP1 ;  /* 0x000000fe0400788c */ /* 0x000fc8000cf24070 */
[----:B------:R-:W-:-:S04]  /*2730*/  USEL UR4, URZ, 0x1, !UP1 ;  /* 0x000000013f047887 */ /* 0x000fc8000c800000 */
[----:B------:R-:W-:Y:S01]  /*2740*/  ULOP3.LUT UR48, UR4, UR48, UR5, 0x96, !UPT ;  /* 0x0000003004307292 */ /* 0x000fe2000f8e9605 */
[----:B01----:R-:W-:Y:S11]  /*2750*/  @!P0 BRA `(.L_x_34) ;  /* 0x0000009400a08947 */ /* 0x003ff60003800000 */
.L_x_314:
[----:B------:R-:W-:Y:S01]  /*2760*/  IMAD.SHL.U32 R4, R18, 0x40, RZ ;  /* 0x0000004012047824 */ /* 0x000fe200078e00ff */
[----:B------:R-:W-:Y:S01]  /*2770*/  ULDC UR6, c[0x0][0x284] ;  /* 0x0000a10000067ab9 */ /* 0x000fe20000000800 */
[----:B------:R-:W-:Y:S01]  /*2780*/  IMAD.SHL.U32 R12, R2, 0x100, RZ ;  /* 0x00000100020c7824 */ /* 0x000fe200078e00ff */
[----:B------:R-:W-:Y:S01]  /*2790*/  SHF.R.S32.HI R165, RZ, 0x1f, R19 ;  /* 0x0000001fffa57819 */ /* 0x000fe20000011413 */
[----:B------:R-:W-:Y:S01]  /*27a0*/  ULDC.64 UR4, c[0x0][0x5d0] ;  /* 0x0001740000047ab9 */ /* 0x000fe20000000a00 */
[----:B------:R-:W-:Y:S01]  /*27b0*/  ISETP.GE.AND P0, PT, R4, UR6, PT ;  /* 0x0000000604007c0c */ /* 0x000fe2000bf06270 */
[----:B------:R-:W-:Y:S01]  /*27c0*/  IMAD.WIDE.U32 R2, R19, UR4, R8 ;  /* 0x0000000413027c25 */ /* 0x000fe2000f8e0008 */
[----:B------:R-:W-:Y:S01]  /*27d0*/  SHF.R.S32.HI R13, RZ, 0x1f, R12 ;  /* 0x0000001fff0d7819 */ /* 0x000fe2000001140c */
[----:B------:R-:W-:Y:S01]  /*27e0*/  ULOP3.LUT UR44, UR44, 0x1, URZ, 0xc0, !UPT ;  /* 0x000000012c2c7892 */ /* 0x000fe2000f8ec03f */
[C---:B------:R-:W-:Y:S01]  /*27f0*/  ISETP.GE.OR P0, PT, R12.reuse, R7, P0 ;  /* 0x000000070c00720c */ /* 0x040fe20000706670 */
[----:B0-----:R-:W-:Y:S01]  /*2800*/  IMAD R0, R165, UR4, RZ ;  /* 0x00000004a5007c24 */ /* 0x001fe2000f8e02ff */
[----:B------:R-:W-:-:S03]  /*2810*/  IADD3 R2, P1, R12, R2, RZ ;  /* 0x000000020c027210 */ /* 0x000fc60007f3e0ff */
[----:B------:R-:W-:-:S05]  /*2820*/  IMAD R5, R19, UR5, R0 ;  /* 0x0000000513057c24 */ /* 0x000fca000f8e0200 */
[----:B------:R-:W-:-:S03]  /*2830*/  IADD3.X R3, R13, R3, R5, P1, !PT ;  /* 0x000000030d037210 */ /* 0x000fc60000ffe405 */
[----:B------:R-:W-:Y:S05]  /*2840*/  @P0 BRA `(.L_x_35) ;  /* 0x0000007c00040947 */ /* 0x000fea0003800000 */
[----:B------:R-:W0:Y:S01]  /*2850*/  LDC.64 R10, c[0x0][0x5c8] ;  /* 0x00017200ff0a7b82 */ /* 0x000e220000000a00 */
[----:B-----5:R-:W-:Y:S01]  /*2860*/  FSETP.NEU.AND P0, PT, R22, RZ, PT ;  /* 0x000000ff1600720b */ /* 0x020fe20003f0d000 */
[----:B------:R-:W-:Y:S01]  /*2870*/  IMAD R5, R156, -0x2, R7 ;  /* 0xfffffffe9c057824 */ /* 0x000fe200078e0207 */
[----:B------:R-:W-:Y:S01]  /*2880*/  BSSY B0, `(.L_x_35) ;  /* 0x00007bd000007945 */ /* 0x000fe20003800000 */
[----:B------:R-:W-:-:S04]  /*2890*/  IMAD.WIDE R162, R18, 0x40, R154 ;  /* 0x0000004012a27825 */ /* 0x000fc800078e029a */
[----:B------:R-:W-:Y:S02]  /*28a0*/  IMAD.IADD R0, R5, 0x1, -R12 ;  /* 0x0000000105007824 */ /* 0x000fe400078e0a0c */
[----:B------:R-:W-:-:S03]  /*28b0*/  IMAD.IADD R4, R161, 0x1, -R4 ;  /* 0x00000001a1047824 */ /* 0x000fc600078e0a04 */
[----:B------:R-:W-:-:S04]  /*28c0*/  ISETP.GT.AND P2, PT, R0, RZ, PT ;  /* 0x000000ff0000720c */ /* 0x000fc80003f44270 */
[----:B------:R-:W-:Y:S01]  /*28d0*/  ISETP.GT.AND P1, PT, R4, RZ, P2 ;  /* 0x000000ff0400720c */ /* 0x000fe20001724270 */
[-C--:B0-----:R-:W-:Y:S02]  /*28e0*/  IMAD R5, R163, R10.reuse, RZ ;  /* 0x0000000aa3057224 */ /* 0x081fe400078e02ff */
[----:B------:R-:W-:-:S04]  /*28f0*/  IMAD.WIDE.U32 R172, R162, R10, R2 ;  /* 0x0000000aa2ac7225 */ /* 0x000fc800078e0002 */
[----:B------:R-:W-:-:S04]  /*2900*/  IMAD R5, R162, R11, R5 ;  /* 0x0000000ba2057224 */ /* 0x000fc800078e0205 */
[----:B------:R-:W-:Y:S01]  /*2910*/  IMAD.IADD R175, R173, 0x1, R5 ;  /* 0x00000001adaf7824 */ /* 0x000fe200078e0205 */
[----:B------:R-:W-:Y:S06]  /*2920*/  @!P0 BRA `(.L_x_36) ;  /* 0x0000005400a08947 */ /* 0x000fec0003800000 */
[----:B------:R-:W0:Y:S01]  /*2930*/  LDC.64 R20, c[0x0][0x5b8] ;  /* 0x00016e00ff147b82 */ /* 0x000e220000000a00 */
[----:B------:R-:W-:-:S07]  /*2940*/  ULDC.64 UR4, c[0x0][0x5c0] ;  /* 0x0001700000047ab9 */ /* 0x000fce0000000a00 */
[----:B------:R-:W1:Y:S08]  /*2950*/  LDC.64 R166, c[0x0][0x5b0] ;  /* 0x00016c00ffa67b82 */ /* 0x000e700000000a00 */
[----:B------:R-:W2:Y:S01]  /*2960*/  LDC.64 R14, c[0x0][0x5a8] ;  /* 0x00016a00ff0e7b82 */ /* 0x000ea20000000a00 */
[-C--:B0-----:R-:W-:Y:S02]  /*2970*/  IMAD R6, R165, R20.reuse, RZ ;  /* 0x00000014a5067224 */ /* 0x081fe400078e02ff */
[----:B------:R-:W-:-:S04]  /*2980*/  IMAD.WIDE.U32 R2, R19, R20, R8 ;  /* 0x0000001413027225 */ /* 0x000fc800078e0008 */
[----:B------:R-:W-:Y:S01]  /*2990*/  IMAD R171, R19, R21, R6 ;  /* 0x0000001513ab7224 */ /* 0x000fe200078e0206 */
[----:B------:R-:W-:Y:S01]  /*29a0*/  IADD3 R164, P0, R12, R2, RZ ;  /* 0x000000020ca47210 */ /* 0x000fe20007f1e0ff */
[----:B-1----:R-:W-:-:S03]  /*29b0*/  IMAD R2, R163, R166, RZ ;  /* 0x000000a6a3027224 */ /* 0x002fc600078e02ff */
[----:B------:R-:W-:Y:S01]  /*29c0*/  IADD3.X R165, R13, R3, R171, P0, !PT ;  /* 0x000000030da57210 */ /* 0x000fe200007fe4ab */
[C---:B------:R-:W-:Y:S02]  /*29d0*/  IMAD R173, R162.reuse, R167, R2 ;  /* 0x000000a7a2ad7224 */ /* 0x040fe400078e0202 */
[----:B------:R-:W-:-:S04]  /*29e0*/  IMAD.WIDE.U32 R2, R162, R166, R164 ;  /* 0x000000a6a2027225 */ /* 0x000fc800078e00a4 */
[----:B------:R-:W-:Y:S01]  /*29f0*/  IMAD.IADD R3, R3, 0x1, R173 ;  /* 0x0000000103037824 */ /* 0x000fe200078e02ad */
[----:B--2---:R-:W-:-:S04]  /*2a00*/  LEA R6, P0, R2, R14, 0x1 ;  /* 0x0000000e02067211 */ /* 0x004fc800078008ff */
[----:B------:R-:W-:-:S05]  /*2a10*/  LEA.HI.X R7, R2, R15, R3, 0x1, P0 ;  /* 0x0000000f02077211 */ /* 0x000fca00000f0c03 */
[----:B------:R0:W2:Y:S01]  /*2a20*/  @P1 LDG.E.LTC128B.U16 R5, desc[UR50][R6.64] ;  /* 0x0000003206051981 */ /* 0x0000a2000c1e1520 */
[----:B------:R-:W-:Y:S01]  /*2a30*/  IMAD.WIDE.U32 R2, R162, R166, R12 ;  /* 0x000000a6a2027225 */ /* 0x000fe200078e000c */
[----:B------:R-:W-:Y:S02]  /*2a40*/  BSSY B1, `(.L_x_37) ;  /* 0x0000014000017945 */ /* 0x000fe40003800000 */
[----:B------:R-:W-:-:S04]  /*2a50*/  IADD3 R168, P0, R8, R2, RZ ;  /* 0x0000000208a87210 */ /* 0x000fc80007f1e0ff */
[----:B------:R-:W-:Y:S02]  /*2a60*/  IADD3.X R169, R9, R173, R3, P0, !PT ;  /* 0x000000ad09a97210 */ /* 0x000fe400007fe403 */
[----:B------:R-:W-:Y:S01]  /*2a70*/  LEA R2, P0, R172, UR4, 0x1 ;  /* 0x00000004ac027c11 */ /* 0x000fe2000f8008ff */
[----:B------:R-:W-:-:S03]  /*2a80*/  IMAD.WIDE.U32 R168, R19, R20, R168 ;  /* 0x0000001413a87225 */ /* 0x000fc600078e00a8 */
[----:B------:R-:W-:Y:S02]  /*2a90*/  LEA.HI.X R3, R172, UR5, R175, 0x1, P0 ;  /* 0x00000005ac037c11 */ /* 0x000fe400080f0caf */
[----:B------:R-:W-:Y:S01]  /*2aa0*/  ISETP.GT.AND P0, PT, R0, 0x1, PT ;  /* 0x000000010000780c */ /* 0x000fe20003f04270 */
[----:B0-----:R-:W-:Y:S01]  /*2ab0*/  IMAD.IADD R7, R171, 0x1, R169 ;  /* 0x00000001ab077824 */ /* 0x001fe200078e02a9 */
[----:B------:R-:W-:Y:S02]  /*2ac0*/  LEA R6, P4, R168, R14, 0x1 ;  /* 0x0000000ea8067211 */ /* 0x000fe400078808ff */
[----:B------:R-:W-:Y:S02]  /*2ad0*/  ISETP.GT.AND P3, PT, R4, RZ, P0 ;  /* 0x000000ff0400720c */ /* 0x000fe40000764270 */
[----:B------:R-:W-:Y:S01]  /*2ae0*/  LEA.HI.X R7, R168, R15, R7, 0x1, P4 ;  /* 0x0000000fa8077211 */ /* 0x000fe200020f0c07 */
[C---:B------:R-:W-:Y:S01]  /*2af0*/  IMAD.SHL.U32 R168, R166.reuse, 0x8, RZ ;  /* 0x00000008a6a87824 */ /* 0x040fe200078e00ff */
[----:B------:R-:W-:Y:S01]  /*2b00*/  SHF.L.U64.HI R169, R166, 0x3, R167 ;  /* 0x00000003a6a97819 */ /* 0x000fe200000102a7 */
[----:B--2---:R-:W-:-:S04]  /*2b10*/  IMAD.U32 R21, R5, 0x10000, RZ ;  /* 0x0001000005157824 */ /* 0x004fc800078e00ff */
[----:B------:R-:W-:-:S04]  /*2b20*/  FMUL R21, R21, R22 ;  /* 0x0000001615157220 */ /* 0x000fc80000400000 */
[----:B------:R-:W-:-:S05]  /*2b30*/  FFMA R21, R24, R23, R21 ;  /* 0x0000001718157223 */ /* 0x000fca0000000015 */
[----:B------:R-:W-:-:S05]  /*2b40*/  F2FP.BF16.F32.PACK_AB R21, RZ, R21 ;  /* 0x00000015ff15723e */ /* 0x000fca00000010ff */
[----:B------:R0:W-:Y:S01]  /*2b50*/  @P1 STG.E.U16 desc[UR50][R2.64], R21 ;  /* 0x0000001502001986 */ /* 0x0001e2000c101532 */
[----:B------:R-:W-:Y:S05]  /*2b60*/  @!P3 BRA `(.L_x_38) ;  /* 0x000000000004b947 */ /* 0x000fea0003800000 */
[----:B------:R1:W5:Y:S02]  /*2b70*/  LDG.E.LTC128B.U16 R5, desc[UR50][R6.64+0x2] ;  /* 0x0000023206057981 */ /* 0x000364000c1e1520 */
.L_x_38:
[----:B------:R-:W-:Y:S05]  /*2b80*/  BSYNC B1 ;  /* 0x0000000000017941 */ /* 0x000fea0003800000 */
.L_x_37:
[----:B0----5:R-:W-:Y:S01]  /*2b90*/  IMAD.U32 R21, R5, 0x10000, RZ ;  /* 0x0001000005157824 */ /* 0x021fe200078e00ff */
[----:B------:R-:W-:Y:S01]  /*2ba0*/  ISETP.GT.AND P2, PT, R4, 0x8, P2 ;  /* 0x000000080400780c */ /* 0x000fe20001744270 */
[----:B------:R-:W-:-:S04]  /*2bb0*/  IMAD.WIDE.U32 R168, R162, R166, R168 ;  /* 0x000000a6a2a87225 */ /* 0x000fc800078e00a8 */
[----:B------:R-:W-:Y:S01]  /*2bc0*/  FMUL R18, R21, R22 ;  /* 0x0000001615127220 */ /* 0x000fe20000400000 */
[----:B------:R-:W-:Y:S01]  /*2bd0*/  IMAD.IADD R173, R173, 0x1, R169 ;  /* 0x00000001adad7824 */ /* 0x000fe200078e02a9 */
[----:B------:R-:W-:Y:S02]  /*2be0*/  IADD3 R21, P1, R164, R168, RZ ;  /* 0x000000a8a4157210 */ /* 0x000fe40007f3e0ff */
[----:B------:R-:W-:-:S03]  /*2bf0*/  FFMA R18, R25, R23, R18 ;  /* 0x0000001719127223 */ /* 0x000fc60000000012 */
[----:B------:R-:W-:Y:S01]  /*2c00*/  IMAD.X R164, R173, 0x1, R165, P1 ;  /* 0x00000001ada47824 */ /* 0x000fe200008e06a5 */
[C---:B------:R-:W-:Y:S02]  /*2c10*/  LEA R24, P1, R21.reuse, R14, 0x1 ;  /* 0x0000000e15187211 */ /* 0x040fe400078208ff */
[----:B------:R-:W-:Y:S02]  /*2c20*/  F2FP.BF16.F32.PACK_AB R18, RZ, R18 ;  /* 0x00000012ff12723e */ /* 0x000fe400000010ff */
[----:B------:R-:W-:Y:S02]  /*2c30*/  LEA.HI.X R25, R21, R15, R164, 0x1, P1 ;  /* 0x0000000f15197211 */ /* 0x000fe400008f0ca4 */
[----:B------:R-:W-:Y:S02]  /*2c40*/  PRMT R21, R18, 0x7610, R21 ;  /* 0x0000761012157816 */ /* 0x000fe40000000015 */
[----:B------:R-:W-:-:S03]  /*2c50*/  PRMT R18, R5, 0x7610, R18 ;  /* 0x0000761005127816 */ /* 0x000fc60000000012 */
[----:B------:R0:W-:Y:S04]  /*2c60*/  @P3 STG.E.U16 desc[UR50][R2.64+0x2], R21 ;  /* 0x0000021502003986 */ /* 0x0001e8000c101532 */
[----:B------:R-:W2:Y:S01]  /*2c70*/  @P2 LDG.E.LTC128B.U16 R18, desc[UR50][R24.64] ;  /* 0x0000003218122981 */ /* 0x000ea2000c1e1520 */
[----:B------:R-:W-:Y:S01]  /*2c80*/  IADD3 R8, P1, P3, R8, R168, R12 ;  /* 0x000000a808087210 */ /* 0x000fe20007b3e00c */
[----:B------:R-:W-:Y:S01]  /*2c90*/  BSSY B1, `(.L_x_39) ;  /* 0x0000011000017945 */ /* 0x000fe20003800000 */
[C---:B------:R-:W-:Y:S02]  /*2ca0*/  SHF.L.U64.HI R11, R10.reuse, 0x4, R11 ;  /* 0x000000040a0b7819 */ /* 0x040fe4000001020b */
[----:B------:R-:W-:Y:S02]  /*2cb0*/  IADD3.X R9, R9, R173, R13, P1, P3 ;  /* 0x000000ad09097210 */ /* 0x000fe40000fe640d */
[----:B------:R-:W-:-:S02]  /*2cc0*/  LEA R10, P1, R10, R2, 0x4 ;  /* 0x000000020a0a7211 */ /* 0x000fc400078220ff */
[----:B------:R-:W-:Y:S01]  /*2cd0*/  ISETP.GT.AND P0, PT, R4, 0x8, P0 ;  /* 0x000000080400780c */ /* 0x000fe20000704270 */
[----:B0-----:R-:W-:-:S04]  /*2ce0*/  IMAD.WIDE.U32 R20, R19, R20, R8 ;  /* 0x0000001413147225 */ /* 0x001fc800078e0008 */
[----:B------:R-:W-:Y:S01]  /*2cf0*/  IMAD.X R11, R11, 0x1, R3, P1 ;  /* 0x000000010b0b7824 */ /* 0x000fe200008e0603 */
[----:B------:R-:W-:Y:S01]  /*2d00*/  LEA R8, P3, R20, R14, 0x1 ;  /* 0x0000000e14087211 */ /* 0x000fe200078608ff */
[----:B------:R-:W-:-:S05]  /*2d10*/  IMAD.IADD R9, R171, 0x1, R21 ;  /* 0x00000001ab097824 */ /* 0x000fca00078e0215 */
[----:B------:R-:W-:Y:S01]  /*2d20*/  LEA.HI.X R9, R20, R15, R9, 0x1, P3 ;  /* 0x0000000f14097211 */ /* 0x000fe200018f0c09 */
[----:B--2---:R-:W-:-:S04]  /*2d30*/  IMAD.U32 R5, R18, 0x10000, RZ ;  /* 0x0001000012057824 */ /* 0x004fc800078e00ff */
[----:B------:R-:W-:-:S04]  /*2d40*/  FMUL R5, R5, R22 ;  /* 0x0000001605057220 */ /* 0x000fc80000400000 */
[----:B------:R-:W-:-:S05]  /*2d50*/  FFMA R5, R26, R23, R5 ;  /* 0x000000171a057223 */ /* 0x000fca0000000005 */
[----:B------:R-:W-:-:S05]  /*2d60*/  F2FP.BF16.F32.PACK_AB R5, RZ, R5 ;  /* 0x00000005ff05723e */ /* 0x000fca00000010ff */
[----:B------:R0:W-:Y:S01]  /*2d70*/  @P2 STG.E.U16 desc[UR50][R10.64], R5 ;  /* 0x000000050a002986 */ /* 0x0001e2000c101532 */
[----:B------:R-:W-:Y:S05]  /*2d80*/  @!P0 BRA `(.L_x_40) ;  /* 0x0000000000048947 */ /* 0x000fea0003800000 */
[----:B------:R2:W5:Y:S02]  /*2d90*/  LDG.E.LTC128B.U16 R18, desc[UR50][R8.64+0x2] ;  /* 0x0000023208127981 */ /* 0x000564000c1e1520 */
.L_x_40:
[----:B------:R-:W-:Y:S05]  /*2da0*/  BSYNC B1 ;  /* 0x0000000000017941 */ /* 0x000fea0003800000 */
.L_x_39:
[----:B0----5:R-:W-:Y:S01]  /*2db0*/  IMAD.U32 R5, R18, 0x10000, RZ ;  /* 0x0001000012057824 */ /* 0x021fe200078e00ff */
[----:B------:R-:W-:Y:S01]  /*2dc0*/  ISETP.GT.AND P1, PT, R0, 0x8, PT ;  /* 0x000000080000780c */ /* 0x000fe20003f24270 */
[----:B------:R-:W-:Y:S02]  /*2dd0*/  BSSY B1, `(.L_x_41) ;  /* 0x0000008000017945 */ /* 0x000fe40003800000 */
[----:B------:R-:W-:Y:S01]  /*2de0*/  FMUL R12, R5, R22 ;  /* 0x00000016050c7220 */ /* 0x000fe20000400000 */
[----:B------:R-:W-:-:S03]  /*2df0*/  ISETP.GT.AND P2, PT, R4, RZ, P1 ;  /* 0x000000ff0400720c */ /* 0x000fc60000f44270 */
[----:B------:R-:W-:-:S05]  /*2e00*/  FFMA R12, R27, R23, R12 ;  /* 0x000000171b0c7223 */ /* 0x000fca000000000c */
[----:B------:R-:W-:-:S05]  /*2e10*/  F2FP.BF16.F32.PACK_AB R12, RZ, R12 ;  /* 0x0000000cff0c723e */ /* 0x000fca00000010ff */
[----:B------:R0:W-:Y:S01]  /*2e20*/  @P0 STG.E.U16 desc[UR50][R10.64+0x2], R12 ;  /* 0x0000020c0a000986 */ /* 0x0001e2000c101532 */
[----:B------:R-:W-:Y:S05]  /*2e30*/  @!P2 BRA `(.L_x_42) ;  /* 0x000000000004a947 */ /* 0x000fea0003800000 */
[----:B------:R3:W5:Y:S02]  /*2e40*/  LDG.E.LTC128B.U16 R18, desc[UR50][R6.64+0x10] ;  /* 0x0000103206127981 */ /* 0x000764000c1e1520 */
.L_x_42:
[----:B------:R-:W-:Y:S05]  /*2e50*/  BSYNC B1 ;  /* 0x0000000000017941 */ /* 0x000fea0003800000 */
.L_x_41:
[----:B-----5:R-:W-:Y:S01]  /*2e60*/  IMAD.U32 R5, R18, 0x10000, RZ ;  /* 0x0001000012057824 */ /* 0x020fe200078e00ff */
        /* <DEDUP_REMOVED lines=9> */
.L_x_44:
[----:B------:R-:W-:Y:S05]  /*2f00*/  BSYNC B1 ;  /* 0x0000000000017941 */ /* 0x000fea0003800000 */
.L_x_43:
[----:B----45:R-:W-:Y:S01]  /*2f10*/  IMAD.U32 R5, R18, 0x10000, RZ ;  /* 0x0001000012057824 */ /* 0x030fe200078e00ff */
[----:B------:R-:W-:Y:S01]  /*2f20*/  ISETP.GT.AND P1, PT, R4, 0x8, P1 ;  /* 0x000000080400780c */ /* 0x000fe20000f24270 */
[----:B------:R-:W-:Y:S02]  /*2f30*/  BSSY B1, `(.L_x_45) ;  /* 0x0000007000017945 */ /* 0x000fe40003800000 */
[----:B0-----:R-:W-:-:S04]  /*2f40*/  FMUL R12, R5, R22 ;  /* 0x00000016050c7220 */ /* 0x001fc80000400000 */
[----:B------:R-:W-:-:S05]  /*2f50*/  FFMA R12, R29, R23, R12 ;  /* 0x000000171d0c7223 */ /* 0x000fca000000000c */
[----:B------:R-:W-:-:S05]  /*2f60*/  F2FP.BF16.F32.PACK_AB R12, RZ, R12 ;  /* 0x0000000cff0c723e */ /* 0x000fca00000010ff */
[----:B------:R0:W-:Y:S01]  /*2f70*/  @P3 STG.E.U16 desc[UR50][R2.64+0x12], R12 ;  /* 0x0000120c02003986 */ /* 0x0001e2000c101532 */
[----:B------:R-:W-:Y:S05]  /*2f80*/  @!P1 BRA `(.L_x_46) ;  /* 0x0000000000049947 */ /* 0x000fea0003800000 */
[----:B------:R4:W5:Y:S02]  /*2f90*/  LDG.E.LTC128B.U16 R18, desc[UR50][R8.64+0x10] ;  /* 0x0000103208127981 */ /* 0x000964000c1e1520 */
.L_x_46:
[----:B------:R-:W-:Y:S05]  /*2fa0*/  BSYNC B1 ;  /* 0x0000000000017941 */ /* 0x000fea0003800000 */
.L_x_45:
[----:B-----5:R-:W-:Y:S01]  /*2fb0*/  IMAD.U32 R5, R18, 0x10000, RZ ;  /* 0x0001000012057824 */ /* 0x020fe200078e00ff */
[----:B------:R-:W-:Y:S01]  /*2fc0*/  ISETP.GT.AND P0, PT, R4, 0x8, P0 ;  /* 0x000000080400780c */ /* 0x000fe20000704270 */
[----:B------:R-:W-:Y:S02]  /*2fd0*/  BSSY B1, `(.L_x_47) ;  /* 0x0000007000017945 */ /* 0x000fe40003800000 */
[----:B------:R-:W-:-:S04]  /*2fe0*/  FMUL R5, R5, R22 ;  /* 0x0000001605057220 */ /* 0x000fc80000400000 */
[----:B------:R-:W-:-:S05]  /*2ff0*/  FFMA R5, R30, R23, R5 ;  /* 0x000000171e057223 */ /* 0x000fca0000000005 */
[----:B------:R-:W-:-:S05]  /*3000*/  F2FP.BF16.F32.PACK_AB R5, RZ, R5 ;  /* 0x00000005ff05723e */ /* 0x000fca00000010ff */
[----:B------:R0:W-:Y:S01]  /*3010*/  @P1 STG.E.U16 desc[UR50][R10.64+0x10], R5 ;  /* 0x000010050a001986 */ /* 0x0001e2000c101532 */
[----:B------:R-:W-:Y:S05]  /*3020*/  @!P0 BRA `(.L_x_48) ;  /* 0x0000000000048947 */ /* 0x000fea0003800000 */
[----:B------:R0:W5:Y:S02]  /*3030*/  LDG.E.LTC128B.U16 R18, desc[UR50][R8.64+0x12] ;  /* 0x0000123208127981 */ /* 0x000164000c1e1520 */
.L_x_48:
[----:B------:R-:W-:Y:S05]  /*3040*/  BSYNC B1 ;  /* 0x0000000000017941 */ /* 0x000fea0003800000 */
.L_x_47:
        /* <DEDUP_REMOVED lines=10> */
.L_x_50:
[----:B------:R-:W-:Y:S05]  /*30f0*/  BSYNC B1 ;  /* 0x0000000000017941 */ /* 0x000fea0003800000 */
.L_x_49:
        /* <DEDUP_REMOVED lines=10> */
.L_x_52:
[----:B------:R-:W-:Y:S05]  /*31a0*/  BSYNC B1 ;  /* 0x0000000000017941 */ /* 0x000fea0003800000 */
.L_x_51:
[----:B0----5:R-:W-:Y:S01]  /*31b0*/  IMAD.U32 R5, R18, 0x10000, RZ ;  /* 0x0001000012057824 */ /* 0x021fe200078e00ff */
        /* <DEDUP_REMOVED lines=8> */
.L_x_54:
[----:B------:R-:W-:Y:S05]  /*3240*/  BSYNC B1 ;  /* 0x0000000000017941 */ /* 0x000fea0003800000 */
.L_x_53:
        /* <DEDUP_REMOVED lines=9> */
.L_x_56:
[----:B------:R-:W-:Y:S05]  /*32e0*/  BSYNC B1 ;  /* 0x0000000000017941 */ /* 0x000fea0003800000 */
.L_x_55:
        /* <DEDUP_REMOVED lines=10> */
.L_x_58:
[----:B------:R-:W-:Y:S05]  /*3390*/  BSYNC B1 ;  /* 0x0000000000017941 */ /* 0x000fea0003800000 */
.L_x_57:
        /* <DEDUP_REMOVED lines=10> */
.L_x_60:
[----:B------:R-:W-:Y:S05]  /*3440*/  BSYNC B1 ;  /* 0x0000000000017941 */ /* 0x000fea0003800000 */
.L_x_59:
        /* <DEDUP_REMOVED lines=9> */
.L_x_62:
[----:B------:R-:W-:Y:S05]  /*34e0*/  BSYNC B1 ;  /* 0x0000000000017941 */ /* 0x000fea0003800000 */
.L_x_61:
        /* <DEDUP_REMOVED lines=9> */
.L_x_64:
[----:B------:R-:W-:Y:S05]  /*3580*/  BSYNC B1 ;  /* 0x0000000000017941 */ /* 0x000fea0003800000 */
.L_x_63:
        /* <DEDUP_REMOVED lines=10> */
.L_x_66:
[----:B------:R-:W-:Y:S05]  /*3630*/  BSYNC B1 ;  /* 0x0000000000017941 */ /* 0x000fea0003800000 */
.L_x_65:
        /* <DEDUP_REMOVED lines=10> */
.L_x_68:
[----:B------:R-:W-:Y:S05]  /*36e0*/  BSYNC B1 ;  /* 0x0000000000017941 */ /* 0x000fea0003800000 */
.L_x_67:
        /* <DEDUP_REMOVED lines=9> */
.L_x_70:
[----:B------:R-:W-:Y:S05]  /*3780*/  BSYNC B1 ;  /* 0x0000000000017941 */ /* 0x000fea0003800000 */
.L_x_69:
        /* <DEDUP_REMOVED lines=9> */
.L_x_72:
[----:B------:R-:W-:Y:S05]  /*3820*/  BSYNC B1 ;  /* 0x0000000000017941 */ /* 0x000fea0003800000 */
.L_x_71:
        /* <DEDUP_REMOVED lines=10> */
.L_x_74:
[----:B------:R-:W-:Y:S05]  /*38d0*/  BSYNC B1 ;  /* 0x0000000000017941 */ /* 0x000fea0003800000 */
.L_x_73:
        /* <DEDUP_REMOVED lines=10> */
.L_x_76:
[----:B------:R-:W-:Y:S05]  /*3980*/  BSYNC B1 ;  /* 0x0000000000017941 */ /* 0x000fea0003800000 */
.L_x_75:
        /* <DEDUP_REMOVED lines=9> */
.L_x_78:
[----:B------:R-:W-:Y:S05]  /*3a20*/  BSYNC B1 ;  /* 0x0000000000017941 */ /* 0x000fea0003800000 */
.L_x_77:
        /* <DEDUP_REMOVED lines=9> */
.L_x_80:
[----:B------:R-:W-:Y:S05]  /*3ac0*/  BSYNC B1 ;  /* 0x0000000000017941 */ /* 0x000fea0003800000 */
.L_x_79:
        /* <DEDUP_REMOVED lines=10> */
.L_x_82:
[----:B------:R-:W-:Y:S05]  /*3b70*/  BSYNC B1 ;  /* 0x0000000000017941 */ /* 0x000fea0003800000 */
.L_x_81:
        /* <DEDUP_REMOVED lines=10> */
.L_x_84:
[----:B------:R-:W-:Y:S05]  /*3c20*/  BSYNC B1 ;  /* 0x0000000000017941 */ /* 0x000fea0003800000 */
.L_x_83:
        /* <DEDUP_REMOVED lines=9> */
.L_x_86:
[----:B------:R-:W-:Y:S05]  /*3cc0*/  BSYNC B1 ;  /* 0x0000000000017941 */ /* 0x000fea0003800000 */
.L_x_85:
        /* <DEDUP_REMOVED lines=9> */
.L_x_88:
[----:B------:R-:W-:Y:S05]  /*3d60*/  BSYNC B1 ;  /* 0x0000000000017941 */ /* 0x000fea0003800000 */
.L_x_87:
        /* <DEDUP_REMOVED lines=10> */
.L_x_90:
[----:B------:R-:W-:Y:S05]  /*3e10*/  BSYNC B1 ;  /* 0x0000000000017941 */ /* 0x000fea0003800000 */
.L_x_89:
        /* <DEDUP_REMOVED lines=10> */
.L_x_92:
[----:B------:R-:W-:Y:S05]  /*3ec0*/  BSYNC B1 ;  /* 0x0000000000017941 */ /* 0x000fea0003800000 */
.L_x_91:
        /* <DEDUP_REMOVED lines=9> */
.L_x_94:
[----:B------:R-:W-:Y:S05]  /*3f60*/  BSYNC B1 ;  /* 0x0000000000017941 */ /* 0x000fea0003800000 */
.L_x_93:
        /* <DEDUP_REMOVED lines=9> */
.L_x_96:
[----:B------:R-:W-:Y:S05]  /*4000*/  BSYNC B1 ;  /* 0x0000000000017941 */ /* 0x000fea0003800000 */
.L_x_95:
        /* <DEDUP_REMOVED lines=10> */
.L_x_98:
[----:B------:R-:W-:Y:S05]  /*40b0*/  BSYNC B1 ;  /* 0x0000000000017941 */ /* 0x000fea0003800000 */
.L_x_97:
        /* <DEDUP_REMOVED lines=10> */
.L_x_100:
[----:B------:R-:W-:Y:S05]  /*4160*/  BSYNC B1 ;  /* 0x0000000000017941 */ /* 0x000fea0003800000 */
.L_x_99:
        /* <DEDUP_REMOVED lines=9> */
.L_x_102:
[----:B------:R-:W-:Y:S05]  /*4200*/  BSYNC B1 ;  /* 0x0000000000017941 */ /* 0x000fea0003800000 */
.L_x_101:
        /* <DEDUP_REMOVED lines=9> */
.L_x_104:
[----:B------:R-:W-:Y:S05]  /*42a0*/  BSYNC B1 ;  /* 0x0000000000017941 */ /* 0x000fea0003800000 */
.L_x_103:
        /* <DEDUP_REMOVED lines=10> */
.L_x_106:
[----:B------:R-:W-:Y:S05]  /*4350*/  BSYNC B1 ;  /* 0x0000000000017941 */ /* 0x000fea0003800000 */
.L_x_105:
        /* <DEDUP_REMOVED lines=10> */
.L_x_108:
[----:B------:R-:W-:Y:S05]  /*4400*/  BSYNC B1 ;  /* 0x0000000000017941 */ /* 0x000fea0003800000 */
.L_x_107:
        /* <DEDUP_REMOVED lines=9> */
.L_x_110:
[----:B------:R-:W-:Y:S05]  /*44a0*/  BSYNC B1 ;  /* 0x0000000000017941 */ /* 0x000fea0003800000 */
.L_x_109:
        /* <DEDUP_REMOVED lines=9> */
.L_x_112:
[----:B------:R-:W-:Y:S05]  /*4540*/  BSYNC B1 ;  /* 0x0000000000017941 */ /* 0x000fea0003800000 */
.L_x_111:
        /* <DEDUP_REMOVED lines=10> */
.L_x_114:
[----:B------:R-:W-:Y:S05]  /*45f0*/  BSYNC B1 ;  /* 0x0000000000017941 */ /* 0x000fea0003800000 */
.L_x_113:
        /* <DEDUP_REMOVED lines=10> */
.L_x_116:
[----:B------:R-:W-:Y:S05]  /*46a0*/  BSYNC B1 ;  /* 0x0000000000017941 */ /* 0x000fea0003800000 */
.L_x_115:
        /* <DEDUP_REMOVED lines=9> */
.L_x_118:
[----:B------:R-:W-:Y:S05]  /*4740*/  BSYNC B1 ;  /* 0x0000000000017941 */ /* 0x000fea0003800000 */
.L_x_117:
        /* <DEDUP_REMOVED lines=9> */
.L_x_120:
[----:B------:R-:W-:Y:S05]  /*47e0*/  BSYNC B1 ;  /* 0x0000000000017941 */ /* 0x000fea0003800000 */
.L_x_119:
        /* <DEDUP_REMOVED lines=10> */
.L_x_122:
[----:B------:R-:W-:Y:S05]  /*4890*/  BSYNC B1 ;  /* 0x0000000000017941 */ /* 0x000fea0003800000 */
.L_x_121:
        /* <DEDUP_REMOVED lines=10> */
.L_x_124:
[----:B------:R-:W-:Y:S05]  /*4940*/  BSYNC B1 ;  /* 0x0000000000017941 */ /* 0x000fea0003800000 */
.L_x_123:
        /* <DEDUP_REMOVED lines=9> */
.L_x_126:
[----:B------:R-:W-:Y:S05]  /*49e0*/  BSYNC B1 ;  /* 0x0000000000017941 */ /* 0x000fea0003800000 */
.L_x_125:
        /* <DEDUP_REMOVED lines=9> */
.L_x_128:
[----:B------:R-:W-:Y:S05]  /*4a80*/  BSYNC B1 ;  /* 0x0000000000017941 */ /* 0x000fea0003800000 */
.L_x_127:
        /* <DEDUP_REMOVED lines=10> */
.L_x_130:
[----:B------:R-:W-:Y:S05]  /*4b30*/  BSYNC B1 ;  /* 0x0000000000017941 */ /* 0x000fea0003800000 */
.L_x_129:
        /* <DEDUP_REMOVED lines=10> */
.L_x_132:
[----:B------:R-:W-:Y:S05]  /*4be0*/  BSYNC B1 ;  /* 0x0000000000017941 */ /* 0x000fea0003800000 */
.L_x_131:
        /* <DEDUP_REMOVED lines=9> */
.L_x_134:
[----:B------:R-:W-:Y:S05]  /*4c80*/  BSYNC B1 ;  /* 0x0000000000017941 */ /* 0x000fea0003800000 */
.L_x_133:
        /* <DEDUP_REMOVED lines=9> */
.L_x_136:
[----:B------:R-:W-:Y:S05]  /*4d20*/  BSYNC B1 ;  /* 0x0000000000017941 */ /* 0x000fea0003800000 */
.L_x_135:
        /* <DEDUP_REMOVED lines=10> */
.L_x_138:
[----:B------:R-:W-:Y:S05]  /*4dd0*/  BSYNC B1 ;  /* 0x0000000000017941 */ /* 0x000fea0003800000 */
.L_x_137:
        /* <DEDUP_REMOVED lines=10> */
.L_x_140:
[----:B------:R-:W-:Y:S05]  /*4e80*/  BSYNC B1 ;  /* 0x0000000000017941 */ /* 0x000fea0003800000 */
.L_x_139:
        /* <DEDUP_REMOVED lines=9> */
.L_x_142:
[----:B------:R-:W-:Y:S05]  /*4f20*/  BSYNC B1 ;  /* 0x0000000000017941 */ /* 0x000fea0003800000 */
.L_x_141:
        /* <DEDUP_REMOVED lines=9> */
.L_x_144:
[----:B------:R-:W-:Y:S05]  /*4fc0*/  BSYNC B1 ;  /* 0x0000000000017941 */ /* 0x000fea0003800000 */
.L_x_143:
        /* <DEDUP_REMOVED lines=10> */
.L_x_146:
[----:B------:R-:W-:Y:S05]  /*5070*/  BSYNC B1 ;  /* 0x0000000000017941 */ /* 0x000fea0003800000 */
.L_x_145:
        /* <DEDUP_REMOVED lines=10> */
.L_x_148:
[----:B------:R-:W-:Y:S05]  /*5120*/  BSYNC B1 ;  /* 0x0000000000017941 */ /* 0x000fea0003800000 */
.L_x_147:
        /* <DEDUP_REMOVED lines=9> */
.L_x_150:
[----:B------:R-:W-:Y:S05]  /*51c0*/  BSYNC B1 ;  /* 0x0000000000017941 */ /* 0x000fea0003800000 */
.L_x_149:
        /* <DEDUP_REMOVED lines=9> */
.L_x_152:
[----:B------:R-:W-:Y:S05]  /*5260*/  BSYNC B1 ;  /* 0x0000000000017941 */ /* 0x000fea0003800000 */
.L_x_151:
        /* <DEDUP_REMOVED lines=10> */
.L_x_154:
[----:B------:R-:W-:Y:S05]  /*5310*/  BSYNC B1 ;  /* 0x0000000000017941 */ /* 0x000fea0003800000 */
.L_x_153:
        /* <DEDUP_REMOVED lines=10> */
.L_x_156:
[----:B------:R-:W-:Y:S05]  /*53c0*/  BSYNC B1 ;  /* 0x0000000000017941 */ /* 0x000fea0003800000 */
.L_x_155:
        /* <DEDUP_REMOVED lines=9> */
.L_x_158:
[----:B------:R-:W-:Y:S05]  /*5460*/  BSYNC B1 ;  /* 0x0000000000017941 */ /* 0x000fea0003800000 */
.L_x_157:
        /* <DEDUP_REMOVED lines=9> */
.L_x_160:
[----:B------:R-:W-:Y:S05]  /*5500*/  BSYNC B1 ;  /* 0x0000000000017941 */ /* 0x000fea0003800000 */
.L_x_159:
        /* <DEDUP_REMOVED lines=10> */
.L_x_162:
[----:B------:R-:W-:Y:S05]  /*55b0*/  BSYNC B1 ;  /* 0x0000000000017941 */ /* 0x000fea0003800000 */
.L_x_161:
        /* <DEDUP_REMOVED lines=10> */
.L_x_164:
[----:B------:R-:W-:Y:S05]  /*5660*/  BSYNC B1 ;  /* 0x0000000000017941 */ /* 0x000fea0003800000 */
.L_x_163:
        /* <DEDUP_REMOVED lines=9> */
.L_x_166:
[----:B------:R-:W-:Y:S05]  /*5700*/  BSYNC B1 ;  /* 0x0000000000017941 */ /* 0x000fea0003800000 */
.L_x_165:
        /* <DEDUP_REMOVED lines=9> */
.L_x_168:
[----:B------:R-:W-:Y:S05]  /*57a0*/  BSYNC B1 ;  /* 0x0000000000017941 */ /* 0x000fea0003800000 */
.L_x_167:
        /* <DEDUP_REMOVED lines=10> */
.L_x_170:
[----:B------:R-:W-:Y:S05]  /*5850*/  BSYNC B1 ;  /* 0x0000000000017941 */ /* 0x000fea0003800000 */
.L_x_169:
        /* <DEDUP_REMOVED lines=10> */
.L_x_172:
[----:B------:R-:W-:Y:S05]  /*5900*/  BSYNC B1 ;  /* 0x0000000000017941 */ /* 0x000fea0003800000 */
.L_x_171:
        /* <DEDUP_REMOVED lines=9> */
.L_x_174:
[----:B------:R-:W-:Y:S05]  /*59a0*/  BSYNC B1 ;  /* 0x0000000000017941 */ /* 0x000fea0003800000 */
.L_x_173:
        /* <DEDUP_REMOVED lines=9> */
.L_x_176:
[----:B------:R-:W-:Y:S05]  /*5a40*/  BSYNC B1 ;  /* 0x0000000000017941 */ /* 0x000fea0003800000 */
.L_x_175:
        /* <DEDUP_REMOVED lines=10> */
.L_x_178:
[----:B------:R-:W-:Y:S05]  /*5af0*/  BSYNC B1 ;  /* 0x0000000000017941 */ /* 0x000fea0003800000 */
.L_x_177:
        /* <DEDUP_REMOVED lines=10> */
.L_x_180:
[----:B------:R-:W-:Y:S05]  /*5ba0*/  BSYNC B1 ;  /* 0x0000000000017941 */ /* 0x000fea0003800000 */
.L_x_179:
        /* <DEDUP_REMOVED lines=9> */
.L_x_182:
[----:B------:R-:W-:Y:S05]  /*5c40*/  BSYNC B1 ;  /* 0x0000000000017941 */ /* 0x000fea0003800000 */
.L_x_181:
        /* <DEDUP_REMOVED lines=9> */
.L_x_184:
[----:B------:R-:W-:Y:S05]  /*5ce0*/  BSYNC B1 ;  /* 0x0000000000017941 */ /* 0x000fea0003800000 */
.L_x_183:
        /* <DEDUP_REMOVED lines=10> */
.L_x_186:
[----:B------:R-:W-:Y:S05]  /*5d90*/  BSYNC B1 ;  /* 0x0000000000017941 */ /* 0x000fea0003800000 */
.L_x_185:
        /* <DEDUP_REMOVED lines=10> */
.L_x_188:
[----:B------:R-:W-:Y:S05]  /*5e40*/  BSYNC B1 ;  /* 0x0000000000017941 */ /* 0x000fea0003800000 */
.L_x_187:
        /* <DEDUP_REMOVED lines=9> */
.L_x_190:
[----:B------:R-:W-:Y:S05]  /*5ee0*/  BSYNC B1 ;  /* 0x0000000000017941 */ /* 0x000fea0003800000 */
.L_x_189:
        /* <DEDUP_REMOVED lines=9> */
.L_x_192:
[----:B------:R-:W-:Y:S05]  /*5f80*/  BSYNC B1 ;  /* 0x0000000000017941 */ /* 0x000fea0003800000 */
.L_x_191:
        /* <DEDUP_REMOVED lines=10> */
.L_x_194:
[----:B------:R-:W-:Y:S05]  /*6030*/  BSYNC B1 ;  /* 0x0000000000017941 */ /* 0x000fea0003800000 */
.L_x_193:
        /* <DEDUP_REMOVED lines=10> */
.L_x_196:
[----:B------:R-:W-:Y:S05]  /*60e0*/  BSYNC B1 ;  /* 0x0000000000017941 */ /* 0x000fea0003800000 */
.L_x_195:
        /* <DEDUP_REMOVED lines=9> */
.L_x_198:
[----:B------:R-:W-:Y:S05]  /*6180*/  BSYNC B1 ;  /* 0x0000000000017941 */ /* 0x000fea0003800000 */
.L_x_197:
        /* <DEDUP_REMOVED lines=9> */
.L_x_200:
[----:B------:R-:W-:Y:S05]  /*6220*/  BSYNC B1 ;  /* 0x0000000000017941 */ /* 0x000fea0003800000 */
.L_x_199:
        /* <DEDUP_REMOVED lines=10> */
.L_x_202:
[----:B------:R-:W-:Y:S05]  /*62d0*/  BSYNC B1 ;  /* 0x0000000000017941 */ /* 0x000fea0003800000 */
.L_x_201:
        /* <DEDUP_REMOVED lines=10> */
.L_x_204:
[----:B------:R-:W-:Y:S05]  /*6380*/  BSYNC B1 ;  /* 0x0000000000017941 */ /* 0x000fea0003800000 */
.L_x_203:
        /* <DEDUP_REMOVED lines=9> */
.L_x_206:
[----:B------:R-:W-:Y:S05]  /*6420*/  BSYNC B1 ;  /* 0x0000000000017941 */ /* 0x000fea0003800000 */
.L_x_205:
        /* <DEDUP_REMOVED lines=9> */
.L_x_208:
[----:B------:R-:W-:Y:S05]  /*64c0*/  BSYNC B1 ;  /* 0x0000000000017941 */ /* 0x000fea0003800000 */
.L_x_207:
        /* <DEDUP_REMOVED lines=10> */
.L_x_210:
[----:B------:R-:W-:Y:S05]  /*6570*/  BSYNC B1 ;  /* 0x0000000000017941 */ /* 0x000fea0003800000 */
.L_x_209:
        /* <DEDUP_REMOVED lines=10> */
.L_x_212:
[----:B------:R-:W-:Y:S05]  /*6620*/  BSYNC B1 ;  /* 0x0000000000017941 */ /* 0x000fea0003800000 */
.L_x_211:
        /* <DEDUP_REMOVED lines=9> */
.L_x_214:
[----:B------:R-:W-:Y:S05]  /*66c0*/  BSYNC B1 ;  /* 0x0000000000017941 */ /* 0x000fea0003800000 */
.L_x_213:
        /* <DEDUP_REMOVED lines=9> */
.L_x_216:
[----:B------:R-:W-:Y:S05]  /*6760*/  BSYNC B1 ;  /* 0x0000000000017941 */ /* 0x000fea0003800000 */
.L_x_215:
        /* <DEDUP_REMOVED lines=10> */
.L_x_218:
[----:B------:R-:W-:Y:S05]  /*6810*/  BSYNC B1 ;  /* 0x0000000000017941 */ /* 0x000fea0003800000 */
.L_x_217:
        /* <DEDUP_REMOVED lines=10> */
.L_x_220:
[----:B------:R-:W-:Y:S05]  /*68c0*/  BSYNC B1 ;  /* 0x0000000000017941 */ /* 0x000fea0003800000 */
.L_x_219:
        /* <DEDUP_REMOVED lines=9> */
.L_x_222:
[----:B------:R-:W-:Y:S05]  /*6960*/  BSYNC B1 ;  /* 0x0000000000017941 */ /* 0x000fea0003800000 */
.L_x_221:
        /* <DEDUP_REMOVED lines=9> */
.L_x_224:
[----:B------:R-:W-:Y:S05]  /*6a00*/  BSYNC B1 ;  /* 0x0000000000017941 */ /* 0x000fea0003800000 */
.L_x_223:
        /* <DEDUP_REMOVED lines=10> */
.L_x_226:
[----:B------:R-:W-:Y:S05]  /*6ab0*/  BSYNC B1 ;  /* 0x0000000000017941 */ /* 0x000fea0003800000 */
.L_x_225:
        /* <DEDUP_REMOVED lines=10> */
.L_x_228:
[----:B------:R-:W-:Y:S05]  /*6b60*/  BSYNC B1 ;  /* 0x0000000000017941 */ /* 0x000fea0003800000 */
.L_x_227:
        /* <DEDUP_REMOVED lines=9> */
.L_x_230:
[----:B------:R-:W-:Y:S05]  /*6c00*/  BSYNC B1 ;  /* 0x0000000000017941 */ /* 0x000fea0003800000 */
.L_x_229:
        /* <DEDUP_REMOVED lines=9> */
.L_x_232:
[----:B------:R-:W-:Y:S05]  /*6ca0*/  BSYNC B1 ;  /* 0x0000000000017941 */ /* 0x000fea0003800000 */
.L_x_231:
        /* <DEDUP_REMOVED lines=10> */
.L_x_234:
[----:B------:R-:W-:Y:S05]  /*6d50*/  BSYNC B1 ;  /* 0x0000000000017941 */ /* 0x000fea0003800000 */
.L_x_233:
        /* <DEDUP_REMOVED lines=10> */
.L_x_236:
[----:B------:R-:W-:Y:S05]  /*6e00*/  BSYNC B1 ;  /* 0x0000000000017941 */ /* 0x000fea0003800000 */
.L_x_235:
        /* <DEDUP_REMOVED lines=9> */
.L_x_238:
[----:B------:R-:W-:Y:S05]  /*6ea0*/  BSYNC B1 ;  /* 0x0000000000017941 */ /* 0x000fea0003800000 */
.L_x_237:
        /* <DEDUP_REMOVED lines=9> */
.L_x_240:
[----:B------:R-:W-:Y:S05]  /*6f40*/  BSYNC B1 ;  /* 0x0000000000017941 */ /* 0x000fea0003800000 */
.L_x_239:
        /* <DEDUP_REMOVED lines=10> */
.L_x_242:
[----:B------:R-:W-:Y:S05]  /*6ff0*/  BSYNC B1 ;  /* 0x0000000000017941 */ /* 0x000fea0003800000 */
.L_x_241:
        /* <DEDUP_REMOVED lines=10> */
.L_x_244:
[----:B------:R-:W-:Y:S05]  /*70a0*/  BSYNC B1 ;  /* 0x0000000000017941 */ /* 0x000fea0003800000 */
.L_x_243:
        /* <DEDUP_REMOVED lines=9> */
.L_x_246:
[----:B------:R-:W-:Y:S05]  /*7140*/  BSYNC B1 ;  /* 0x0000000000017941 */ /* 0x000fea0003800000 */
.L_x_245:
        /* <DEDUP_REMOVED lines=9> */
.L_x_248:
[----:B------:R-:W-:Y:S05]  /*71e0*/  BSYNC B1 ;  /* 0x0000000000017941 */ /* 0x000fea0003800000 */
.L_x_247:
        /* <DEDUP_REMOVED lines=10> */
.L_x_250:
[----:B------:R-:W-:Y:S05]  /*7290*/  BSYNC B1 ;  /* 0x0000000000017941 */ /* 0x000fea0003800000 */
.L_x_249:
        /* <DEDUP_REMOVED lines=10> */
.L_x_252:
[----:B------:R-:W-:Y:S05]  /*7340*/  BSYNC B1 ;  /* 0x0000000000017941 */ /* 0x000fea0003800000 */
.L_x_251:
        /* <DEDUP_REMOVED lines=9> */
.L_x_254:
[----:B------:R-:W-:Y:S05]  /*73e0*/  BSYNC B1 ;  /* 0x0000000000017941 */ /* 0x000fea0003800000 */
.L_x_253:
        /* <DEDUP_REMOVED lines=9> */
.L_x_256:
[----:B------:R-:W-:Y:S05]  /*7480*/  BSYNC B1 ;  /* 0x0000000000017941 */ /* 0x000fea0003800000 */
.L_x_255:
        /* <DEDUP_REMOVED lines=10> */
.L_x_258:
[----:B------:R-:W-:Y:S05]  /*7530*/  BSYNC B1 ;  /* 0x0000000000017941 */ /* 0x000fea0003800000 */
.L_x_257:
        /* <DEDUP_REMOVED lines=10> */
.L_x_260:
[----:B------:R-:W-:Y:S05]  /*75e0*/  BSYNC B1 ;  /* 0x0000000000017941 */ /* 0x000fea0003800000 */
.L_x_259:
        /* <DEDUP_REMOVED lines=9> */
.L_x_262:
[----:B------:R-:W-:Y:S05]  /*7680*/  BSYNC B1 ;  /* 0x0000000000017941 */ /* 0x000fea0003800000 */
.L_x_261:
        /* <DEDUP_REMOVED lines=9> */
.L_x_264:
[----:B------:R-:W-:Y:S05]  /*7720*/  BSYNC B1 ;  /* 0x0000000000017941 */ /* 0x000fea0003800000 */
.L_x_263:
        /* <DEDUP_REMOVED lines=10> */
.L_x_266:
[----:B------:R-:W-:Y:S05]  /*77d0*/  BSYNC B1 ;  /* 0x0000000000017941 */ /* 0x000fea0003800000 */
.L_x_265:
        /* <DEDUP_REMOVED lines=10> */
.L_x_268:
[----:B------:R-:W-:Y:S05]  /*7880*/  BSYNC B1 ;  /* 0x0000000000017941 */ /* 0x000fea0003800000 */
.L_x_267:
        /* <DEDUP_REMOVED lines=9> */
.L_x_270:
[----:B------:R-:W-:Y:S05]  /*7920*/  BSYNC B1 ;  /* 0x0000000000017941 */ /* 0x000fea0003800000 */
.L_x_269:
        /* <DEDUP_REMOVED lines=9> */
.L_x_272:
[----:B------:R-:W-:Y:S05]  /*79c0*/  BSYNC B1 ;  /* 0x0000000000017941 */ /* 0x000fea0003800000 */
.L_x_271:
        /* <DEDUP_REMOVED lines=10> */
.L_x_274:
[----:B------:R-:W-:Y:S05]  /*7a70*/  BSYNC B1 ;  /* 0x0000000000017941 */ /* 0x000fea0003800000 */
.L_x_273:
        /* <DEDUP_REMOVED lines=10> */
.L_x_276:
[----:B------:R-:W-:Y:S05]  /*7b20*/  BSYNC B1 ;  /* 0x0000000000017941 */ /* 0x000fea0003800000 */
.L_x_275:
        /* <DEDUP_REMOVED lines=9> */
.L_x_278:
[----:B------:R-:W-:Y:S05]  /*7bc0*/  BSYNC B1 ;  /* 0x0000000000017941 */ /* 0x000fea0003800000 */
.L_x_277:
        /* <DEDUP_REMOVED lines=9> */
.L_x_280:
[----:B------:R-:W-:Y:S05]  /*7c60*/  BSYNC B1 ;  /* 0x0000000000017941 */ /* 0x000fea0003800000 */
.L_x_279:
        /* <DEDUP_REMOVED lines=10> */
.L_x_282:
[----:B------:R-:W-:Y:S05]  /*7d10*/  BSYNC B1 ;  /* 0x0000000000017941 */ /* 0x000fea0003800000 */
.L_x_281:
        /* <DEDUP_REMOVED lines=10> */
.L_x_284:
[----:B------:R-:W-:Y:S05]  /*7dc0*/  BSYNC B1 ;  /* 0x0000000000017941 */ /* 0x000fea0003800000 */
.L_x_283:
        /* <DEDUP_REMOVED lines=9> */
.L_x_286:
[----:B------:R-:W-:Y:S05]  /*7e60*/  BSYNC B1 ;  /* 0x0000000000017941 */ /* 0x000fea0003800000 */
.L_x_285:
[----:B0----5:R-:W-:Y:S01]  /*7e70*/  IMAD.U32 R3, R18, 0x10000, RZ ;  /* 0x0001000012037824 */ /* 0x021fe200078e00ff */
[----:B------:R-:W-:Y:S01]  /*7e80*/  ISETP.GT.AND P0, PT, R4, 0x8, P0 ;  /* 0x000000080400780c */ /* 0x000fe20000704270 */
[----:B------:R-:W-:Y:S01]  /*7e90*/  @P1 IMAD.MOV.U32 R2, RZ, RZ, R10 ;  /* 0x000000ffff021224 */ /* 0x000fe200078e000a */
[----:B------:R-:W-:Y:S01]  /*7ea0*/  BSSY B1, `(.L_x_287) ;  /* 0x0000009000017945 */ /* 0x000fe20003800000 */
[----:B------:R-:W-:-:S04]  /*7eb0*/  FMUL R3, R3, R22 ;  /* 0x0000001603037220 */ /* 0x000fc80000400000 */
[----:B------:R-:W-:-:S05]  /*7ec0*/  FFMA R3, R150, R23, R3 ;  /* 0x0000001796037223 */ /* 0x000fca0000000003 */
[----:B------:R-:W-:-:S04]  /*7ed0*/  F2FP.BF16.F32.PACK_AB R3, RZ, R3 ;  /* 0x00000003ff03723e */ /* 0x000fc800000010ff */
[----:B------:R-:W-:Y:S01]  /*7ee0*/  PRMT R0, R3, 0x7610, R0 ;  /* 0x0000761003007816 */ /* 0x000fe20000000000 */
[----:B------:R-:W-:-:S05]  /*7ef0*/  @P1 IMAD.MOV.U32 R3, RZ, RZ, R11 ;  /* 0x000000ffff031224 */ /* 0x000fca00078e000b */
[----:B------:R0:W-:Y:S01]  /*7f00*/  @P1 STG.E.U16 desc[UR50][R2.64+0x1f0], R0 ;  /* 0x0001f00002001986 */ /* 0x0001e2000c101532 */
[----:B------:R-:W-:Y:S05]  /*7f10*/  @!P0 BRA `(.L_x_288) ;  /* 0x0000000000048947 */ /* 0x000fea0003800000 */
[----:B------:R0:W5:Y:S02]  /*7f20*/  LDG.E.LTC128B.U16 R18, desc[UR50][R8.64+0x1f2] ;  /* 0x0001f23208127981 */ /* 0x000164000c1e1520 */
.L_x_288:
[----:B------:R-:W-:Y:S05]  /*7f30*/  BSYNC B1 ;  /* 0x0000000000017941 */ /* 0x000fea0003800000 */
.L_x_287:
[----:B------:R-:W-:Y:S05]  /*7f40*/  @!P0 BRA `(.L_x_289) ;  /* 0x0000002400408947 */ /* 0x000fea0003800000 */
[----:B0----5:R-:W-:-:S04]  /*7f50*/  IMAD.U32 R3, R18, 0x10000, RZ ;  /* 0x0001000012037824 */ /* 0x021fc800078e00ff */
[----:B------:R-:W-:-:S04]  /*7f60*/  FMUL R0, R3, R22 ;  /* 0x0000001603007220 */ /* 0x000fc80000400000 */
[----:B------:R-:W-:-:S05]  /*7f70*/  FFMA R0, R151, R23, R0 ;  /* 0x0000001797007223 */ /* 0x000fca0000000000 */
[----:B------:R-:W-:-:S05]  /*7f80*/  F2FP.BF16.F32.PACK_AB R0, RZ, R0 ;  /* 0x00000000ff00723e */ /* 0x000fca00000010ff */
[----:B------:R0:W-:Y:S01]  /*7f90*/  STG.E.U16 desc[UR50][R10.64+0x1f2], R0 ;  /* 0x0001f2000a007986 */ /* 0x0001e2000c101532 */
[----:B------:R-:W-:Y:S05]  /*7fa0*/  BRA `(.L_x_289) ;  /* 0x0000002400287947 */ /* 0x000fea0003800000 */
.L_x_36:
[----:B------:R-:W-:Y:S01]  /*7fb0*/  ISETP.GT.AND P0, PT, R0, 0x1, PT ;  /* 0x000000010000780c */ /* 0x000fe20003f04270 */
[----:B------:R-:W-:Y:S01]  /*7fc0*/  ULDC.64 UR4, c[0x0][0x5c0] ;  /* 0x0001700000047ab9 */ /* 0x000fe20000000a00 */
[-C--:B------:R-:W-:Y:S01]  /*7fd0*/  FMUL R24, R24, R23.reuse ;  /* 0x0000001718187220 */ /* 0x080fe20000400000 */
[-C--:B------:R-:W-:Y:S01]  /*7fe0*/  FMUL R25, R25, R23.reuse ;  /* 0x0000001719197220 */ /* 0x080fe20000400000 */
[----:B------:R-:W-:Y:S01]  /*7ff0*/  ISETP.GT.AND P3, PT, R4, RZ, P0 ;  /* 0x000000ff0400720c */ /* 0x000fe20000764270 */
[-C--:B------:R-:W-:Y:S01]  /*8000*/  FMUL R26, R26, R23.reuse ;  /* 0x000000171a1a7220 */ /* 0x080fe20000400000 */
[----:B------:R-:W-:Y:S01]  /*8010*/  LEA R2, P4, R172, UR4, 0x1 ;  /* 0x00000004ac027c11 */ /* 0x000fe2000f8808ff */
[-C--:B------:R-:W-:Y:S01]  /*8020*/  FMUL R27, R27, R23.reuse ;  /* 0x000000171b1b7220 */ /* 0x080fe20000400000 */
[----:B------:R-:W-:Y:S01]  /*8030*/  F2FP.BF16.F32.PACK_AB R24, RZ, R24 ;  /* 0x00000018ff18723e */ /* 0x000fe200000010ff */
[-C--:B------:R-:W-:Y:S01]  /*8040*/  FMUL R28, R28, R23.reuse ;  /* 0x000000171c1c7220 */ /* 0x080fe20000400000 */
[----:B------:R-:W-:Y:S01]  /*8050*/  LEA.HI.X R3, R172, UR5, R175, 0x1, P4 ;  /* 0x00000005ac037c11 */ /* 0x000fe2000a0f0caf */
[----:B------:R-:W-:Y:S01]  /*8060*/  FMUL R29, R29, R23 ;  /* 0x000000171d1d7220 */ /* 0x000fe20000400000 */
[----:B------:R-:W-:Y:S01]  /*8070*/  F2FP.BF16.F32.PACK_AB R25, RZ, R25 ;  /* 0x00000019ff19723e */ /* 0x000fe200000010ff */
[-C--:B------:R-:W-:Y:S01]  /*8080*/  FMUL R30, R30, R23.reuse ;  /* 0x000000171e1e7220 */ /* 0x080fe20000400000 */
[C---:B------:R-:W-:Y:S01]  /*8090*/  SHF.L.U64.HI R11, R10.reuse, 0x4, R11 ;  /* 0x000000040a0b7819 */ /* 0x040fe2000001020b */
[----:B------:R-:W-:Y:S01]  /*80a0*/  @P1 STG.E.U16 desc[UR50][R2.64], R24 ;  /* 0x0000001802001986 */ /* 0x000fe2000c101532 */
[----:B------:R-:W-:Y:S01]  /*80b0*/  LEA R6, P4, R10, R2, 0x4 ;  /* 0x000000020a067211 */ /* 0x000fe200078820ff */
[-C--:B------:R-:W-:Y:S01]  /*80c0*/  FMUL R31, R31, R23.reuse ;  /* 0x000000171f1f7220 */ /* 0x080fe20000400000 */
[----:B------:R-:W-:Y:S01]  /*80d0*/  ISETP.GT.AND P2, PT, R4, 0x8, P2 ;  /* 0x000000080400780c */ /* 0x000fe20001744270 */
[----:B------:R-:W-:Y:S01]  /*80e0*/  @P3 STG.E.U16 desc[UR50][R2.64+0x2], R25 ;  /* 0x0000021902003986 */ /* 0x000fe2000c101532 */
[----:B------:R-:W-:Y:S01]  /*80f0*/  ISETP.GT.AND P1, PT, R0, 0x8, PT ;  /* 0x000000080000780c */ /* 0x000fe20003f24270 */
[----:B------:R-:W-:Y:S01]  /*8100*/  IMAD.X R7, R11, 0x1, R3, P4 ;  /* 0x000000010b077824 */ /* 0x000fe200020e0603 */
[----:B------:R-:W-:Y:S01]  /*8110*/  ISETP.GT.AND P3, PT, R4, 0x8, P0 ;  /* 0x000000080400780c */ /* 0x000fe20000764270 */
[-C--:B------:R-:W-:Y:S01]  /*8120*/  FMUL R32, R32, R23.reuse ;  /* 0x0000001720207220 */ /* 0x080fe20000400000 */
[----:B------:R-:W-:Y:S01]  /*8130*/  ISETP.GT.AND P0, PT, R0, 0x9, PT ;  /* 0x000000090000780c */ /* 0x000fe20003f04270 */
[-C--:B------:R-:W-:Y:S01]  /*8140*/  FMUL R33, R33, R23.reuse ;  /* 0x0000001721217220 */ /* 0x080fe20000400000 */
[----:B------:R-:W-:Y:S01]  /*8150*/  ISETP.GT.AND P5, PT, R4, RZ, P1 ;  /* 0x000000ff0400720c */ /* 0x000fe20000fa4270 */
[-C--:B------:R-:W-:Y:S01]  /*8160*/  FMUL R34, R34, R23.reuse ;  /* 0x0000001722227220 */ /* 0x080fe20000400000 */
[----:B------:R-:W-:Y:S01]  /*8170*/  ISETP.GT.AND P4, PT, R4, RZ, P0 ;  /* 0x000000ff0400720c */ /* 0x000fe20000784270 */
[-C--:B------:R-:W-:Y:S01]  /*8180*/  FMUL R35, R35, R23.reuse ;  /* 0x0000001723237220 */ /* 0x080fe20000400000 */
[----:B------:R-:W-:Y:S01]  /*8190*/  F2FP.BF16.F32.PACK_AB R26, RZ, R26 ;  /* 0x0000001aff1a723e */ /* 0x000fe200000010ff */
[----:B------:R-:W-:Y:S01]  /*81a0*/  FMUL R36, R36, R23 ;  /* 0x0000001724247220 */ /* 0x000fe20000400000 */
[----:B------:R-:W-:Y:S01]  /*81b0*/  F2FP.BF16.F32.PACK_AB R27, RZ, R27 ;  /* 0x0000001bff1b723e */ /* 0x000fe200000010ff */
[----:B------:R-:W-:Y:S01]  /*81c0*/  FMUL R37, R37, R23 ;  /* 0x0000001725257220 */ /* 0x000fe20000400000 */
[----:B------:R-:W-:Y:S01]  /*81d0*/  F2FP.BF16.F32.PACK_AB R28, RZ, R28 ;  /* 0x0000001cff1c723e */ /* 0x000fe200000010ff */
[----:B------:R-:W-:Y:S01]  /*81e0*/  @P2 STG.E.U16 desc[UR50][R6.64], R26 ;  /* 0x0000001a06002986 */ /* 0x000fe2000c101532 */
[----:B------:R-:W-:Y:S01]  /*81f0*/  F2FP.BF16.F32.PACK_AB R29, RZ, R29 ;  /* 0x0000001dff1d723e */ /* 0x000fe200000010ff */
[-C--:B------:R-:W-:Y:S01]  /*8200*/  FMUL R38, R38, R23.reuse ;  /* 0x0000001726267220 */ /* 0x080fe20000400000 */
[----:B------:R-:W-:Y:S01]  /*8210*/  ISETP.GT.AND P1, PT, R4, 0x8, P1 ;  /* 0x000000080400780c */ /* 0x000fe20000f24270 */
[----:B------:R-:W-:Y:S01]  /*8220*/  @P3 STG.E.U16 desc[UR50][R6.64+0x2], R27 ;  /* 0x0000021b06003986 */ /* 0x000fe2000c101532 */
[----:B------:R-:W-:Y:S01]  /*8230*/  ISETP.GT.AND P3, PT, R0, 0x10, PT ;  /* 0x000000100000780c */ /* 0x000fe20003f64270 */
[-C--:B------:R-:W-:Y:S01]  /*8240*/  FMUL R39, R39, R23.reuse ;  /* 0x0000001727277220 */ /* 0x080fe20000400000 */
[----:B------:R-:W-:Y:S01]  /*8250*/  ISETP.GT.AND P2, PT, R4, 0x8, P0 ;  /* 0x000000080400780c */ /* 0x000fe20000744270 */
[----:B------:R-:W-:Y:S01]  /*8260*/  @P5 STG.E.U16 desc[UR50][R2.64+0x10], R28 ;  /* 0x0000101c02005986 */ /* 0x000fe2000c101532 */
[----:B------:R-:W-:Y:S01]  /*8270*/  ISETP.GT.AND P0, PT, R0, 0x11, PT ;  /* 0x000000110000780c */ /* 0x000fe20003f04270 */
[-C--:B------:R-:W-:Y:S01]  /*8280*/  FMUL R40, R40, R23.reuse ;  /* 0x0000001728287220 */ /* 0x080fe20000400000 */
[----:B------:R-:W-:Y:S01]  /*8290*/  F2FP.BF16.F32.PACK_AB R30, RZ, R30 ;  /* 0x0000001eff1e723e */ /* 0x000fe200000010ff */
[----:B------:R-:W-:Y:S01]  /*82a0*/  @P4 STG.E.U16 desc[UR50][R2.64+0x12], R29 ;  /* 0x0000121d02004986 */ /* 0x000fe2000c101532 */
[C---:B------:R-:W-:Y:S01]  /*82b0*/  ISETP.GT.AND P4, PT, R4.reuse, RZ, P3 ;  /* 0x000000ff0400720c */ /* 0x040fe20001f84270 */
[----:B------:R-:W-:Y:S01]  /*82c0*/  FMUL R41, R41, R23 ;  /* 0x0000001729297220 */ /* 0x000fe20000400000 */
[----:B------:R-:W-:Y:S01]  /*82d0*/  ISETP.GT.AND P5, PT, R4, RZ, P0 ;  /* 0x000000ff0400720c */ /* 0x000fe200007a4270 */
[----:B------:R-:W-:Y:S01]  /*82e0*/  @P1 STG.E.U16 desc[UR50][R6.64+0x10], R30 ;  /* 0x0000101e06001986 */ /* 0x000fe2000c101532 */
[----:B------:R-:W-:Y:S01]  /*82f0*/  F2FP.BF16.F32.PACK_AB R31, RZ, R31 ;  /* 0x0000001fff1f723e */ /* 0x000fe200000010ff */
[-C--:B------:R-:W-:Y:S01]  /*8300*/  FMUL R42, R42, R23.reuse ;  /* 0x000000172a2a7220 */ /* 0x080fe20000400000 */
[----:B------:R-:W-:Y:S01]  /*8310*/  F2FP.BF16.F32.PACK_AB R32, RZ, R32 ;  /* 0x00000020ff20723e */ /* 0x000fe200000010ff */
[----:B------:R-:W-:Y:S01]  /*8320*/  FMUL R43, R43, R23 ;  /* 0x000000172b2b7220 */ /* 0x000fe20000400000 */
[----:B------:R-:W-:Y:S01]  /*8330*/  ISETP.GT.AND P1, PT, R4, 0x8, P3 ;  /* 0x000000080400780c */ /* 0x000fe20001f24270 */
[----:B------:R-:W-:Y:S01]  /*8340*/  @P2 STG.E.U16 desc[UR50][R6.64+0x12], R31 ;  /* 0x0000121f06002986 */ /* 0x000fe2000c101532 */
[----:B------:R-:W-:Y:S01]  /*8350*/  F2FP.BF16.F32.PACK_AB R33, RZ, R33 ;  /* 0x00000021ff21723e */ /* 0x000fe200000010ff */
[-C--:B------:R-:W-:Y:S01]  /*8360*/  FMUL R44, R44, R23.reuse ;  /* 0x000000172c2c7220 */ /* 0x080fe20000400000 */
[----:B------:R-:W-:Y:S01]  /*8370*/  ISETP.GT.AND P3, PT, R0, 0x18, PT ;  /* 0x000000180000780c */ /* 0x000fe20003f64270 */
[----:B------:R-:W-:Y:S01]  /*8380*/  @P4 STG.E.U16 desc[UR50][R2.64+0x20], R32 ;  /* 0x0000202002004986 */ /* 0x000fe2000c101532 */
[----:B------:R-:W-:Y:S01]  /*8390*/  ISETP.GT.AND P2, PT, R4, 0x8, P0 ;  /* 0x000000080400780c */ /* 0x000fe20000744270 */
[-C--:B------:R-:W-:Y:S01]  /*83a0*/  FMUL R45, R45, R23.reuse ;  /* 0x000000172d2d7220 */ /* 0x080fe20000400000 */
[----:B------:R-:W-:Y:S01]  /*83b0*/  ISETP.GT.AND P0, PT, R0, 0x19, PT ;  /* 0x000000190000780c */ /* 0x000fe20003f04270 */
[----:B------:R-:W-:Y:S01]  /*83c0*/  @P5 STG.E.U16 desc[UR50][R2.64+0x22], R33 ;  /* 0x0000222102005986 */ /* 0x000fe2000c101532 */
[----:B------:R-:W-:Y:S01]  /*83d0*/  ISETP.GT.AND P4, PT, R4, RZ, P3 ;  /* 0x000000ff0400720c */ /* 0x000fe20001f84270 */
[-C--:B------:R-:W-:Y:S01]  /*83e0*/  FMUL R46, R46, R23.reuse ;  /* 0x000000172e2e7220 */ /* 0x080fe20000400000 */
[----:B------:R-:W-:Y:S01]  /*83f0*/  ISETP.GT.AND P5, PT, R4, RZ, P0 ;  /* 0x000000ff0400720c */ /* 0x000fe200007a4270 */
[-C--:B------:R-:W-:Y:S01]  /*8400*/  FMUL R47, R47, R23.reuse ;  /* 0x000000172f2f7220 */ /* 0x080fe20000400000 */
[----:B------:R-:W-:Y:S01]  /*8410*/  F2FP.BF16.F32.PACK_AB R34, RZ, R34 ;  /* 0x00000022ff22723e */ /* 0x000fe200000010ff */
[----:B------:R-:W-:Y:S01]  /*8420*/  FMUL R48, R48, R23 ;  /* 0x0000001730307220 */ /* 0x000fe20000400000 */
[----:B------:R-:W-:Y:S01]  /*8430*/  F2FP.BF16.F32.PACK_AB R35, RZ, R35 ;  /* 0x00000023ff23723e */ /* 0x000fe200000010ff */
[-C--:B------:R-:W-:Y:S01]  /*8440*/  FMUL R49, R49, R23.reuse ;  /* 0x0000001731317220 */ /* 0x080fe20000400000 */
[----:B------:R-:W-:Y:S01]  /*8450*/  F2FP.BF16.F32.PACK_AB R36, RZ, R36 ;  /* 0x00000024ff24723e */ /* 0x000fe200000010ff */
[----:B------:R-:W-:Y:S01]  /*8460*/  @P1 STG.E.U16 desc[UR50][R6.64+0x20], R34 ;  /* 0x0000202206001986 */ /* 0x000fe2000c101532 */
[----:B------:R-:W-:Y:S01]  /*8470*/  ISETP.GT.AND P1, PT, R4, 0x8, P3 ;  /* 0x000000080400780c */ /* 0x000fe20001f24270 */
[----:B------:R-:W-:Y:S01]  /*8480*/  FMUL R50, R50, R23 ;  /* 0x0000001732327220 */ /* 0x000fe20000400000 */
[----:B------:R-:W-:Y:S01]  /*8490*/  F2FP.BF16.F32.PACK_AB R37, RZ, R37 ;  /* 0x00000025ff25723e */ /* 0x000fe200000010ff */
[----:B------:R-:W-:Y:S01]  /*84a0*/  @P2 STG.E.U16 desc[UR50][R6.64+0x22], R35 ;  /* 0x0000222306002986 */ /* 0x000fe2000c101532 */
[----:B------:R-:W-:Y:S01]  /*84b0*/  ISETP.GT.AND P3, PT, R0, 0x20, PT ;  /* 0x000000200000780c */ /* 0x000fe20003f64270 */
[-C--:B------:R-:W-:Y:S01]  /*84c0*/  FMUL R51, R51, R23.reuse ;  /* 0x0000001733337220 */ /* 0x080fe20000400000 */
[----:B------:R-:W-:Y:S01]  /*84d0*/  ISETP.GT.AND P2, PT, R4, 0x8, P0 ;  /* 0x000000080400780c */ /* 0x000fe20000744270 */
[----:B------:R-:W-:Y:S01]  /*84e0*/  @P4 STG.E.U16 desc[UR50][R2.64+0x30], R36 ;  /* 0x0000302402004986 */ /* 0x000fe2000c101532 */
[----:B------:R-:W-:Y:S01]  /*84f0*/  ISETP.GT.AND P0, PT, R0, 0x21, PT ;  /* 0x000000210000780c */ /* 0x000fe20003f04270 */
[-C--:B------:R-:W-:Y:S01]  /*8500*/  FMUL R52, R52, R23.reuse ;  /* 0x0000001734347220 */ /* 0x080fe20000400000 */
[C---:B------:R-:W-:Y:S01]  /*8510*/  ISETP.GT.AND P4, PT, R4.reuse, RZ, P3 ;  /* 0x000000ff0400720c */ /* 0x040fe20001f84270 */
[----:B------:R-:W-:Y:S01]  /*8520*/  @P5 STG.E.U16 desc[UR50][R2.64+0x32], R37 ;  /* 0x0000322502005986 */ /* 0x000fe2000c101532 */
        /* <DEDUP_REMOVED lines=328> */
[----:B------:R-:W-:-:S02]  /*99b0*/  ISETP.GT.AND P1, PT, R4, 0x8, P3 ;  /* 0x000000080400780c */ /* 0x000fc40001f24270 */
[----:B------:R-:W-:Y:S01]  /*99c0*/  F2FP.BF16.F32.PACK_AB R105, RZ, R105 ;  /* 0x00000069ff69723e */ /* 0x000fe200000010ff */
[----:B------:R-:W-:Y:S01]  /*99d0*/  @P2 STG.E.U16 desc[UR50][R6.64+0x132], R103 ;  /* 0x0001326706002986 */ /* 0x000fe2000c101532 */
[----:B------:R-:W-:Y:S02]  /*99e0*/  ISETP.GT.AND P3, PT, R0, 0xa8, PT ;  /* 0x000000a80000780c */ /* 0x000fe40003f64270 */
[----:B------:R-:W-:Y:S01]  /*99f0*/  ISETP.GT.AND P2, PT, R4, 0x8, P0 ;  /* 0x000000080400780c */ /* 0x000fe20000744270 */
[----:B------:R-:W-:Y:S01]  /*9a00*/  @P4 STG.E.U16 desc[UR50][R2.64+0x140], R104 ;  /* 0x0001406802004986 */ /* 0x000fe2000c101532 */
[----:B------:R-:W-:Y:S02]  /*9a10*/  ISETP.GT.AND P0, PT, R0, 0xa9, PT ;  /* 0x000000a90000780c */ /* 0x000fe40003f04270 */
[C---:B------:R-:W-:Y:S01]  /*9a20*/  ISETP.GT.AND P4, PT, R4.reuse, RZ, P3 ;  /* 0x000000ff0400720c */ /* 0x040fe20001f84270 */
[----:B------:R-:W-:Y:S01]  /*9a30*/  @P5 STG.E.U16 desc[UR50][R2.64+0x142], R105 ;  /* 0x0001426902005986 */ /* 0x000fe2000c101532 */
[----:B------:R-:W-:-:S02]  /*9a40*/  ISETP.GT.AND P5, PT, R4, RZ, P0 ;  /* 0x000000ff0400720c */ /* 0x000fc400007a4270 */
[----:B------:R-:W-:Y:S02]  /*9a50*/  F2FP.BF16.F32.PACK_AB R106, RZ, R106 ;  /* 0x0000006aff6a723e */ /* 0x000fe400000010ff */
[----:B------:R-:W-:Y:S02]  /*9a60*/  F2FP.BF16.F32.PACK_AB R107, RZ, R107 ;  /* 0x0000006bff6b723e */ /* 0x000fe400000010ff */
[----:B------:R-:W-:Y:S01]  /*9a70*/  F2FP.BF16.F32.PACK_AB R108, RZ, R108 ;  /* 0x0000006cff6c723e */ /* 0x000fe200000010ff */
[----:B------:R-:W-:Y:S01]  /*9a80*/  @P1 STG.E.U16 desc[UR50][R6.64+0x140], R106 ;  /* 0x0001406a06001986 */ /* 0x000fe2000c101532 */
[----:B------:R-:W-:Y:S02]  /*9a90*/  ISETP.GT.AND P1, PT, R4, 0x8, P3 ;  /* 0x000000080400780c */ /* 0x000fe40001f24270 */
[----:B------:R-:W-:Y:S01]  /*9aa0*/  F2FP.BF16.F32.PACK_AB R109, RZ, R109 ;  /* 0x0000006dff6d723e */ /* 0x000fe200000010ff */
[----:B------:R-:W-:Y:S01]  /*9ab0*/  @P2 STG.E.U16 desc[UR50][R6.64+0x142], R107 ;  /* 0x0001426b06002986 */ /* 0x000fe2000c101532 */
[----:B------:R-:W-:-:S02]  /*9ac0*/  ISETP.GT.AND P3, PT, R0, 0xb0, PT ;  /* 0x000000b00000780c */ /* 0x000fc40003f64270 */
[----:B------:R-:W-:Y:S01]  /*9ad0*/  ISETP.GT.AND P2, PT, R4, 0x8, P0 ;  /* 0x000000080400780c */ /* 0x000fe20000744270 */
[----:B------:R-:W-:Y:S01]  /*9ae0*/  @P4 STG.E.U16 desc[UR50][R2.64+0x150], R108 ;  /* 0x0001506c02004986 */ /* 0x000fe2000c101532 */
[----:B------:R-:W-:Y:S02]  /*9af0*/  ISETP.GT.AND P0, PT, R0, 0xb1, PT ;  /* 0x000000b10000780c */ /* 0x000fe40003f04270 */
[C---:B------:R-:W-:Y:S01]  /*9b00*/  ISETP.GT.AND P4, PT, R4.reuse, RZ, P3 ;  /* 0x000000ff0400720c */ /* 0x040fe20001f84270 */
[----:B------:R-:W-:Y:S01]  /*9b10*/  @P5 STG.E.U16 desc[UR50][R2.64+0x152], R109 ;  /* 0x0001526d02005986 */ /* 0x000fe2000c101532 */
[----:B------:R-:W-:Y:S02]  /*9b20*/  ISETP.GT.AND P5, PT, R4, RZ, P0 ;  /* 0x000000ff0400720c */ /* 0x000fe400007a4270 */
[----:B------:R-:W-:Y:S02]  /*9b30*/  F2FP.BF16.F32.PACK_AB R110, RZ, R110 ;  /* 0x0000006eff6e723e */ /* 0x000fe400000010ff */
[----:B------:R-:W-:-:S02]  /*9b40*/  F2FP.BF16.F32.PACK_AB R111, RZ, R111 ;  /* 0x0000006fff6f723e */ /* 0x000fc400000010ff */
[----:B------:R-:W-:Y:S01]  /*9b50*/  F2FP.BF16.F32.PACK_AB R112, RZ, R112 ;  /* 0x00000070ff70723e */ /* 0x000fe200000010ff */
[----:B------:R-:W-:Y:S01]  /*9b60*/  @P1 STG.E.U16 desc[UR50][R6.64+0x150], R110 ;  /* 0x0001506e06001986 */ /* 0x000fe2000c101532 */
[----:B------:R-:W-:Y:S02]  /*9b70*/  ISETP.GT.AND P1, PT, R4, 0x8, P3 ;  /* 0x000000080400780c */ /* 0x000fe40001f24270 */
[----:B------:R-:W-:Y:S01]  /*9b80*/  F2FP.BF16.F32.PACK_AB R113, RZ, R113 ;  /* 0x00000071ff71723e */ /* 0x000fe200000010ff */
[----:B------:R-:W-:Y:S01]  /*9b90*/  @P2 STG.E.U16 desc[UR50][R6.64+0x152], R111 ;  /* 0x0001526f06002986 */ /* 0x000fe2000c101532 */
[----:B------:R-:W-:Y:S02]  /*9ba0*/  ISETP.GT.AND P3, PT, R0, 0xb8, PT ;  /* 0x000000b80000780c */ /* 0x000fe40003f64270 */
[----:B------:R-:W-:Y:S01]  /*9bb0*/  ISETP.GT.AND P2, PT, R4, 0x8, P0 ;  /* 0x000000080400780c */ /* 0x000fe20000744270 */
[----:B------:R-:W-:Y:S01]  /*9bc0*/  @P4 STG.E.U16 desc[UR50][R2.64+0x160], R112 ;  /* 0x0001607002004986 */ /* 0x000fe2000c101532 */
[----:B------:R-:W-:-:S02]  /*9bd0*/  ISETP.GT.AND P0, PT, R0, 0xb9, PT ;  /* 0x000000b90000780c */ /* 0x000fc40003f04270 */
[C---:B------:R-:W-:Y:S01]  /*9be0*/  ISETP.GT.AND P4, PT, R4.reuse, RZ, P3 ;  /* 0x000000ff0400720c */ /* 0x040fe20001f84270 */
[----:B------:R-:W-:Y:S01]  /*9bf0*/  @P5 STG.E.U16 desc[UR50][R2.64+0x162], R113 ;  /* 0x0001627102005986 */ /* 0x000fe2000c101532 */
[C---:B------:R-:W-:Y:S02]  /*9c00*/  ISETP.GT.AND P5, PT, R4.reuse, RZ, P0 ;  /* 0x000000ff0400720c */ /* 0x040fe400007a4270 */
[----:B------:R-:W-:Y:S02]  /*9c10*/  F2FP.BF16.F32.PACK_AB R114, RZ, R114 ;  /* 0x00000072ff72723e */ /* 0x000fe400000010ff */
[----:B------:R-:W-:Y:S02]  /*9c20*/  F2FP.BF16.F32.PACK_AB R115, RZ, R115 ;  /* 0x00000073ff73723e */ /* 0x000fe400000010ff */
        /* <DEDUP_REMOVED lines=58> */
[C---:B------:R-:W-:Y:S02]  /*9fd0*/  ISETP.GT.AND P1, PT, R4.reuse, 0x8, P2 ;  /* 0x000000080400780c */ /* 0x040fe40001724270 */
[----:B------:R-:W-:Y:S01]  /*9fe0*/  F2FP.BF16.F32.PACK_AB R133, RZ, R133 ;  /* 0x00000085ff85723e */ /* 0x000fe200000010ff */
[----:B------:R-:W-:Y:S01]  /*9ff0*/  @P0 STG.E.U16 desc[UR50][R6.64+0x1a2], R131 ;  /* 0x0001a28306000986 */ /* 0x000fe2000c101532 */
[----:B------:R-:W-:-:S02]  /*a000*/  ISETP.GT.AND P2, PT, R4, 0x8, P3 ;  /* 0x000000080400780c */ /* 0x000fc40001f44270 */
[C---:B------:R-:W-:Y:S01]  /*a010*/  ISETP.GT.AND P3, PT, R0.reuse, 0xe0, PT ;  /* 0x000000e00000780c */ /* 0x040fe20003f64270 */
        /* <DEDUP_REMOVED lines=9> */
[----:B------:R-:W-:Y:S02]  /*a0b0*/  F2FP.BF16.F32.PACK_AB R137, RZ, R137 ;  /* 0x00000089ff89723e */ /* 0x000fe400000010ff */
[C---:B------:R-:W-:Y:S01]  /*a0c0*/  ISETP.GT.AND P1, PT, R4.reuse, 0x8, P3 ;  /* 0x000000080400780c */ /* 0x040fe20001f24270 */
[----:B------:R-:W-:Y:S01]  /*a0d0*/  @P2 STG.E.U16 desc[UR50][R6.64+0x1b2], R135 ;  /* 0x0001b28706002986 */ /* 0x000fe2000c101532 */
[----:B------:R-:W-:Y:S02]  /*a0e0*/  ISETP.GT.AND P0, PT, R4, 0x8, P0 ;  /* 0x000000080400780c */ /* 0x000fe40000704270 */
[----:B------:R-:W-:Y:S01]  /*a0f0*/  F2FP.BF16.F32.PACK_AB R138, RZ, R138 ;  /* 0x0000008aff8a723e */ /* 0x000fe200000010ff */
[----:B------:R-:W-:Y:S01]  /*a100*/  @P4 STG.E.U16 desc[UR50][R2.64+0x1c0], R136 ;  /* 0x0001c08802004986 */ /* 0x000fe2000c101532 */
[----:B------:R-:W-:-:S02]  /*a110*/  ISETP.GT.AND P4, PT, R0, 0xe8, PT ;  /* 0x000000e80000780c */ /* 0x000fc40003f84270 */
[----:B------:R-:W-:Y:S01]  /*a120*/  F2FP.BF16.F32.PACK_AB R139, RZ, R139 ;  /* 0x0000008bff8b723e */ /* 0x000fe200000010ff */
[----:B------:R-:W-:Y:S01]  /*a130*/  @P5 STG.E.U16 desc[UR50][R2.64+0x1c2], R137 ;  /* 0x0001c28902005986 */ /* 0x000fe2000c101532 */
[----:B------:R-:W-:Y:S02]  /*a140*/  ISETP.GT.AND P5, PT, R0, 0xe9, PT ;  /* 0x000000e90000780c */ /* 0x000fe40003fa4270 */
[C---:B------:R-:W-:Y:S01]  /*a150*/  ISETP.GT.AND P2, PT, R4.reuse, RZ, P4 ;  /* 0x000000ff0400720c */ /* 0x040fe20002744270 */
[----:B------:R-:W-:Y:S01]  /*a160*/  @P1 STG.E.U16 desc[UR50][R6.64+0x1c0], R138 ;  /* 0x0001c08a06001986 */ /* 0x000fe2000c101532 */
[----:B------:R-:W-:Y:S02]  /*a170*/  ISETP.GT.AND P6, PT, R4, RZ, P5 ;  /* 0x000000ff0400720c */ /* 0x000fe40002fc4270 */
[----:B------:R-:W-:Y:S01]  /*a180*/  F2FP.BF16.F32.PACK_AB R140, RZ, R140 ;  /* 0x0000008cff8c723e */ /* 0x000fe200000010ff */
[----:B------:R-:W-:Y:S01]  /*a190*/  @P0 STG.E.U16 desc[UR50][R6.64+0x1c2], R139 ;  /* 0x0001c28b06000986 */ /* 0x000fe2000c101532 */
[----:B------:R-:W-:-:S02]  /*a1a0*/  F2FP.BF16.F32.PACK_AB R141, RZ, R141 ;  /* 0x0000008dff8d723e */ /* 0x000fc400000010ff */
[----:B------:R-:W-:Y:S02]  /*a1b0*/  ISETP.GT.AND P4, PT, R4, 0x8, P4 ;  /* 0x000000080400780c */ /* 0x000fe40002784270 */
[C---:B------:R-:W-:Y:S02]  /*a1c0*/  ISETP.GT.AND P3, PT, R0.reuse, 0xf0, PT ;  /* 0x000000f00000780c */ /* 0x040fe40003f64270 */
[----:B------:R-:W-:Y:S01]  /*a1d0*/  F2FP.BF16.F32.PACK_AB R142, RZ, R142 ;  /* 0x0000008eff8e723e */ /* 0x000fe200000010ff */
[----:B------:R-:W-:Y:S01]  /*a1e0*/  @P2 STG.E.U16 desc[UR50][R2.64+0x1d0], R140 ;  /* 0x0001d08c02002986 */ /* 0x000fe2000c101532 */
[----:B------:R-:W-:Y:S02]  /*a1f0*/  ISETP.GT.AND P2, PT, R0, 0xf1, PT ;  /* 0x000000f10000780c */ /* 0x000fe40003f44270 */
[----:B------:R-:W-:Y:S01]  /*a200*/  F2FP.BF16.F32.PACK_AB R143, RZ, R143 ;  /* 0x0000008fff8f723e */ /* 0x000fe200000010ff */
[----:B------:R-:W-:Y:S01]  /*a210*/  @P6 STG.E.U16 desc[UR50][R2.64+0x1d2], R141 ;  /* 0x0001d28d02006986 */ /* 0x000fe2000c101532 */
[----:B------:R-:W-:-:S02]  /*a220*/  ISETP.GT.AND P6, PT, R4, 0x8, P5 ;  /* 0x000000080400780c */ /* 0x000fc40002fc4270 */
[C---:B------:R-:W-:Y:S01]  /*a230*/  ISETP.GT.AND P5, PT, R4.reuse, RZ, P3 ;  /* 0x000000ff0400720c */ /* 0x040fe20001fa4270 */
[----:B------:R-:W-:Y:S01]  /*a240*/  @P4 STG.E.U16 desc[UR50][R6.64+0x1d0], R142 ;  /* 0x0001d08e06004986 */ /* 0x000fe2000c101532 */
[C---:B------:R-:W-:Y:S02]  /*a250*/  ISETP.GT.AND P3, PT, R4.reuse, 0x8, P3 ;  /* 0x000000080400780c */ /* 0x040fe40001f64270 */
[C---:B------:R-:W-:Y:S02]  /*a260*/  ISETP.GT.AND P4, PT, R4.reuse, RZ, P2 ;  /* 0x000000ff0400720c */ /* 0x040fe40001784270 */
[----:B------:R-:W-:Y:S02]  /*a270*/  F2FP.BF16.F32.PACK_AB R144, RZ, R144 ;  /* 0x00000090ff90723e */ /* 0x000fe400000010ff */
[----:B------:R-:W-:Y:S02]  /*a280*/  ISETP.GT.AND P2, PT, R4, 0x8, P2 ;  /* 0x000000080400780c */ /* 0x000fe40001744270 */
[C---:B------:R-:W-:Y:S01]  /*a290*/  ISETP.GT.AND P0, PT, R0.reuse, 0xf9, PT ;  /* 0x000000f90000780c */ /* 0x040fe20003f04270 */
[----:B------:R-:W-:Y:S01]  /*a2a0*/  @P6 STG.E.U16 desc[UR50][R6.64+0x1d2], R143 ;  /* 0x0001d28f06006986 */ /* 0x000fe2000c101532 */
[----:B------:R-:W-:-:S02]  /*a2b0*/  ISETP.GT.AND P1, PT, R0, 0xf8, PT ;  /* 0x000000f80000780c */ /* 0x000fc40003f24270 */
[----:B------:R-:W-:Y:S01]  /*a2c0*/  F2FP.BF16.F32.PACK_AB R145, RZ, R145 ;  /* 0x00000091ff91723e */ /* 0x000fe200000010ff */
[----:B------:R-:W-:Y:S01]  /*a2d0*/  @P5 STG.E.U16 desc[UR50][R2.64+0x1e0], R144 ;  /* 0x0001e09002005986 */ /* 0x000fe2000c101532 */
[C---:B------:R-:W-:Y:S01]  /*a2e0*/  ISETP.GT.AND P6, PT, R4.reuse, RZ, P1 ;  /* 0x000000ff0400720c */ /* 0x040fe20000fc4270 */
[----:B------:R-:W-:Y:S01]  /*a2f0*/  @P3 IMAD.MOV.U32 R5, RZ, RZ, R7 ;  /* 0x000000ffff053224 */ /* 0x000fe200078e0007 */
[C---:B------:R-:W-:Y:S01]  /*a300*/  ISETP.GT.AND P5, PT, R4.reuse, RZ, P0 ;  /* 0x000000ff0400720c */ /* 0x040fe200007a4270 */
[----:B------:R-:W-:Y:S01]  /*a310*/  @P4 STG.E.U16 desc[UR50][R2.64+0x1e2], R145 ;  /* 0x0001e29102004986 */ /* 0x000fe2000c101532 */
[C---:B------:R-:W-:Y:S02]  /*a320*/  ISETP.GT.AND P1, PT, R4.reuse, 0x8, P1 ;  /* 0x000000080400780c */ /* 0x040fe40000f24270 */
[----:B------:R-:W-:Y:S01]  /*a330*/  ISETP.GT.AND P0, PT, R4, 0x8, P0 ;  /* 0x000000080400780c */ /* 0x000fe20000704270 */
[----:B------:R-:W-:Y:S01]  /*a340*/  @P3 IMAD.MOV.U32 R4, RZ, RZ, R6 ;  /* 0x000000ffff043224 */ /* 0x000fe200078e0006 */
[----:B------:R-:W-:-:S02]  /*a350*/  F2FP.BF16.F32.PACK_AB R146, RZ, R146 ;  /* 0x00000092ff92723e */ /* 0x000fc400000010ff */
[----:B------:R-:W-:Y:S02]  /*a360*/  F2FP.BF16.F32.PACK_AB R147, RZ, R147 ;  /* 0x00000093ff93723e */ /* 0x000fe400000010ff */
[----:B------:R-:W-:Y:S01]  /*a370*/  F2FP.BF16.F32.PACK_AB R148, RZ, R148 ;  /* 0x00000094ff94723e */ /* 0x000fe200000010ff */
[----:B------:R0:W-:Y:S01]  /*a380*/  @P3 STG.E.U16 desc[UR50][R4.64+0x1e0], R146 ;  /* 0x0001e09204003986 */ /* 0x0001e2000c101532 */
[----:B------:R-:W-:Y:S02]  /*a390*/  F2FP.BF16.F32.PACK_AB R149, RZ, R149 ;  /* 0x00000095ff95723e */ /* 0x000fe400000010ff */
[----:B------:R-:W-:Y:S02]  /*a3a0*/  F2FP.BF16.F32.PACK_AB R150, RZ, R150 ;  /* 0x00000096ff96723e */ /* 0x000fe400000010ff */
[----:B------:R-:W-:Y:S01]  /*a3b0*/  F2FP.BF16.F32.PACK_AB R151, RZ, R151 ;  /* 0x00000097ff97723e */ /* 0x000fe200000010ff */
[----:B0-----:R-:W-:Y:S02]  /*a3c0*/  @P2 IMAD.MOV.U32 R4, RZ, RZ, R6 ;  /* 0x000000ffff042224 */ /* 0x001fe400078e0006 */
[----:B------:R-:W-:-:S05]  /*a3d0*/  @P2 IMAD.MOV.U32 R5, RZ, RZ, R7 ;  /* 0x000000ffff052224 */ /* 0x000fca00078e0007 */
[----:B------:R-:W-:Y:S04]  /*a3e0*/  @P2 STG.E.U16 desc[UR50][R4.64+0x1e2], R147 ;  /* 0x0001e29304002986 */ /* 0x000fe8000c101532 */
[----:B------:R-:W-:Y:S04]  /*a3f0*/  @P6 STG.E.U16 desc[UR50][R2.64+0x1f0], R148 ;  /* 0x0001f09402006986 */ /* 0x000fe8000c101532 */
[----:B------:R0:W-:Y:S02]  /*a400*/  @P5 STG.E.U16 desc[UR50][R2.64+0x1f2], R149 ;  /* 0x0001f29502005986 */ /* 0x0001e4000c101532 */
[----:B0-----:R-:W-:-:S02]  /*a410*/  @P1 IMAD.MOV.U32 R2, RZ, RZ, R6 ;  /* 0x000000ffff021224 */ /* 0x001fc400078e0006 */
[----:B------:R-:W-:-:S05]  /*a420*/  @P1 IMAD.MOV.U32 R3, RZ, RZ, R7 ;  /* 0x000000ffff031224 */ /* 0x000fca00078e0007 */
[----:B------:R0:W-:Y:S04]  /*a430*/  @P1 STG.E.U16 desc[UR50][R2.64+0x1f0], R150 ;  /* 0x0001f09602001986 */ /* 0x0001e8000c101532 */
[----:B------:R0:W-:Y:S02]  /*a440*/  @P0 STG.E.U16 desc[UR50][R6.64+0x1f2], R151 ;  /* 0x0001f29706000986 */ /* 0x0001e4000c101532 */
.L_x_289:
[----:B------:R-:W-:Y:S05]  /*a450*/  BSYNC B0 ;  /* 0x0000000000007941 */ /* 0x000fea0003800000 */
.L_x_35:
[----:B0-----:R-:W-:Y:S01]  /*a460*/  IMAD.U32 R2, RZ, RZ, UR38 ;  /* 0x00000026ff027e24 */ /* 0x001fe2000f8e00ff */
[----:B------:R-:W-:Y:S01]  /*a470*/  ULDC.64 UR4, c[0x0][0x650] ;  /* 0x0001940000047ab9 */ /* 0x000fe20000000a00 */
[----:B------:R-:W-:Y:S01]  /*a480*/  IMAD.U32 R0, RZ, RZ, UR41 ;  /* 0x00000029ff007e24 */ /* 0x000fe2000f8e00ff */
[----:B------:R0:W-:Y:S01]  /*a490*/  SYNCS.ARRIVE.TRANS64.A1T0 RZ, [R160+UR46], RZ ;  /* 0x000000ffa0ff79a7 */ /* 0x0001e2000810002e */
[----:B------:R-:W-:Y:S01]  /*a4a0*/  IMAD.U32 R3, RZ, RZ, UR39 ;  /* 0x00000027ff037e24 */ /* 0x000fe2000f8e00ff */
[C---:B------:R-:W-:Y:S01]  /*a4b0*/  LEA R16, P0, R2.reuse, R16, 0x1 ;  /* 0x0000001002107211 */ /* 0x040fe200078008ff */
[----:B-----5:R-:W-:Y:S02]  /*a4c0*/  IMAD.MOV.U32 R18, RZ, RZ, -0x1 ;  /* 0xffffffffff127424 */ /* 0x020fe400078e00ff */
[----:B------:R-:W-:Y:S01]  /*a4d0*/  IMAD.MOV.U32 R19, RZ, RZ, -0x1 ;  /* 0xffffffffff137424 */ /* 0x000fe200078e00ff */
[----:B------:R-:W-:Y:S01]  /*a4e0*/  LEA.HI.X R17, R2, R17, R0, 0x1, P0 ;  /* 0x0000001102117211 */ /* 0x000fe200000f0c00 */
[----:B------:R-:W-:Y:S01]  /*a4f0*/  IMAD.MOV.U32 R2, RZ, RZ, -0x1 ;  /* 0xffffffffff027424 */ /* 0x000fe200078e00ff */
[----:B------:R-:W-:-:S02]  /*a500*/  ISETP.GE.U32.AND P0, PT, R16, UR4, PT ;  /* 0x0000000410007c0c */ /* 0x000fc4000bf06070 */
[----:B------:R-:W-:Y:S02]  /*a510*/  PRMT R0, RZ, 0x7610, R0 ;  /* 0x00007610ff007816 */ /* 0x000fe40000000000 */
[----:B------:R-:W-:-:S13]  /*a520*/  ISETP.GE.U32.AND.EX P0, PT, R17, UR5, PT, P0 ;  /* 0x0000000511007c0c */ /* 0x000fda000bf06100 */
[----:B0-----:R-:W-:Y:S05]  /*a530*/  @P0 BRA `(.L_x_290) ;  /* 0x00000004008c0947 */ /* 0x001fea0003800000 */
[----:B------:R-:W0:Y:S01]  /*a540*/  S2UR UR7, SR_CTAID.X ;  /* 0x00000000000779c3 */ /* 0x000e220000002500 */
[----:B------:R-:W-:Y:S01]  /*a550*/  ULDC.64 UR4, c[0x0][0x628] ;  /* 0x00018a0000047ab9 */ /* 0x000fe20000000a00 */
[----:B------:R-:W-:Y:S01]  /*a560*/  ULDC UR6, c[0x0][0x150] ;  /* 0x0000540000067ab9 */ /* 0x000fe20000000800 */
[----:B------:R-:W-:Y:S01]  /*a570*/  ISETP.NE.U32.AND P0, PT, RZ, UR4, PT ;  /* 0x00000004ff007c0c */ /* 0x000fe2000bf05070 */
[----:B------:R-:W-:Y:S01]  /*a580*/  ULDC UR15, c[0x0][0x630] ;  /* 0x00018c00000f7ab9 */ /* 0x000fe20000000800 */
[C---:B------:R-:W-:Y:S01]  /*a590*/  R2UR UR16, R16.reuse ;  /* 0x00000000101072ca */ /* 0x040fe200000e0000 */
[----:B------:R-:W-:Y:S01]  /*a5a0*/  ULDC UR18, c[0x0][0x154] ;  /* 0x0000550000127ab9 */ /* 0x000fe20000000800 */
[----:B------:R-:W-:Y:S01]  /*a5b0*/  ISETP.NE.AND.EX P0, PT, RZ, UR5, PT, P0 ;  /* 0x00000005ff007c0c */ /* 0x000fe2000bf05300 */
[----:B------:R-:W1:Y:S01]  /*a5c0*/  S2UR UR19, SR_CTAID.Y ;  /* 0x00000000001379c3 */ /* 0x000e620000002600 */
[----:B------:R-:W-:Y:S02]  /*a5d0*/  R2UR UR17, R17 ;  /* 0x00000000111172ca */ /* 0x000fe400000e0000 */
[----:B------:R-:W-:-:S02]  /*a5e0*/  R2UR UR12, R16 ;  /* 0x00000000100c72ca */ /* 0x000fc400000e0000 */
[----:B------:R-:W-:Y:S02]  /*a5f0*/  R2UR UR13, R17 ;  /* 0x00000000110d72ca */ /* 0x000fe400000e0000 */
[----:B0-----:R-:W-:-:S05]  /*a600*/  I2FP.F32.U32 R0, UR7 ;  /* 0x0000000700007c45 */ /* 0x001fca0008201000 */
[----:B------:R-:W-:-:S04]  /*a610*/  FMUL R0, R0, UR6 ;  /* 0x0000000600007c20 */ /* 0x000fc80008400000 */
[----:B------:R0:W0:Y:S01]  /*a620*/  F2I.U32.TRUNC.NTZ R2, R0 ;  /* 0x0000000000027305 */ /* 0x000022000020f000 */
[----:B-1----:R-:W-:Y:S05]  /*a630*/  @!P0 BRA `(.L_x_291) ;  /* 0x0000000000308947 */ /* 0x002fea0003800000 */
        /* <DEDUP_REMOVED lines=12> */
.L_x_291:
[----:B------:R-:W-:Y:S01]  /*a700*/  USHF.R.U64 UR6, UR12, UR15, UR13 ;  /* 0x0000000f0c067299 */ /* 0x000fe2000800120d */
[----:B0-----:R-:W-:Y:S01]  /*a710*/  I2FP.F32.U32 R0, UR19 ;  /* 0x0000001300007c45 */ /* 0x001fe20008201000 */
[----:B------:R-:W-:Y:S01]  /*a720*/  USHF.R.U32.HI UR4, URZ, UR15, UR13 ;  /* 0x0000000f3f047299 */ /* 0x000fe2000801160d */
[----:B------:R-:W-:Y:S01]  /*a730*/  R2UR UR14, R2 ;  /* 0x00000000020e72ca */ /* 0x000fe200000e0000 */
[----:B------:R-:W-:Y:S02]  /*a740*/  UIADD3 UR9, UP0, URZ, -UR6, URZ ;  /* 0x800000063f097290 */ /* 0x000fe4000ff1e03f */
[----:B------:R-:W-:Y:S01]  /*a750*/  FMUL R0, R0, UR18 ;  /* 0x0000001200007c20 */ /* 0x000fe20008400000 */
[----:B------:R-:W-:Y:S01]  /*a760*/  ULDC.64 UR12, c[0x0][0x620] ;  /* 0x00018800000c7ab9 */ /* 0x000fe20000000a00 */
[----:B------:R-:W-:Y:S01]  /*a770*/  UIADD3.X UR4, URZ, ~UR4, URZ, UP0, !UPT ;  /* 0x800000043f047290 */ /* 0x000fe200087fe43f */
[----:B------:R-:W-:Y:S01]  /*a780*/  UMOV UR10, UR16 ;  /* 0x00000010000a7c82 */ /* 0x000fe20008000000 */
[----:B------:R-:W-:-:S02]  /*a790*/  UMOV UR11, UR17 ;  /* 0x00000011000b7c82 */ /* 0x000fc40008000000 */
[----:B------:R-:W0:Y:S01]  /*a7a0*/  F2I.U32.TRUNC.NTZ R0, R0 ;  /* 0x0000000000007305 */ /* 0x000e22000020f000 */
[----:B------:R-:W-:Y:S02]  /*a7b0*/  UIMAD UR4, UR4, UR12, URZ ;  /* 0x0000000c040472a4 */ /* 0x000fe4000f8e023f */
[----:B------:R-:W-:Y:S02]  /*a7c0*/  UIMAD.WIDE.U32 UR10, UR9, UR12, UR10 ;  /* 0x0000000c090a72a5 */ /* 0x000fe4000f8e000a */
[----:B------:R-:W-:Y:S01]  /*a7d0*/  UIMAD UR9, UR9, UR13, UR4 ;  /* 0x0000000d090972a4 */ /* 0x000fe2000f8e0204 */
[----:B------:R-:W-:Y:S01]  /*a7e0*/  ULDC UR22, c[0x0][0x658] ;  /* 0x0001960000167ab9 */ /* 0x000fe20000000800 */
[----:B------:R-:W-:Y:S02]  /*a7f0*/  UMOV UR12, 0xffffffff ;  /* 0xffffffff000c7882 */ /* 0x000fe40000000000 */
[----:B------:R-:W-:Y:S01]  /*a800*/  UIADD3 UR11, UR11, UR9, URZ ;  /* 0x000000090b0b7290 */ /* 0x000fe2000fffe03f */
[----:B------:R-:W-:Y:S01]  /*a810*/  ULDC UR13, c[0x0][0x618] ;  /* 0x00018600000d7ab9 */ /* 0x000fe20000000800 */
[----:B------:R-:W-:Y:S01]  /*a820*/  ULDC.64 UR4, c[0x0][0x640] ;  /* 0x0001900000047ab9 */ /* 0x000fe20000000a00 */
[----:B------:R-:W-:Y:S01]  /*a830*/  USHF.L.U32 UR18, UR12, UR22, URZ ;  /* 0x000000160c127299 */ /* 0x000fe2000800063f */
[----:B------:R-:W-:Y:S01]  /*a840*/  ISETP.NE.U32.AND P0, PT, RZ, UR4, PT ;  /* 0x00000004ff007c0c */ /* 0x000fe2000bf05070 */
[----:B------:R-:W-:Y:S01]  /*a850*/  USHF.R.U64 UR12, UR10, UR13, UR11 ;  /* 0x0000000d0a0c7299 */ /* 0x000fe2000800120b */
[----:B0-----:R-:W-:Y:S01]  /*a860*/  R2UR UR16, R0 ;  /* 0x00000000001072ca */ /* 0x001fe200000e0000 */
[----:B------:R-:W-:Y:S01]  /*a870*/  USHF.R.U32.HI UR10, URZ, UR13, UR11 ;  /* 0x0000000d3f0a7299 */ /* 0x000fe2000801160b */
[----:B------:R-:W-:Y:S01]  /*a880*/  ISETP.NE.AND.EX P0, PT, RZ, UR5, PT, P0 ;  /* 0x00000005ff007c0c */ /* 0x000fe2000bf05300 */
[----:B------:R-:W-:Y:S01]  /*a890*/  ULDC UR17, c[0x0][0x608] ;  /* 0x0001820000117ab9 */ /* 0x000fe20000000800 */
[----:B------:R-:W-:-:S02]  /*a8a0*/  ULOP3.LUT UR23, URZ, UR18, URZ, 0x33, !UPT ;  /* 0x000000123f177292 */ /* 0x000fc4000f8e333f */
[----:B------:R-:W-:Y:S02]  /*a8b0*/  USHF.R.U64 UR18, UR12, UR17, UR10 ;  /* 0x000000110c127299 */ /* 0x000fe4000800120a */
[----:B------:R-:W-:Y:S01]  /*a8c0*/  USHF.R.U32.HI UR10, URZ, UR17, UR10 ;  /* 0x000000113f0a7299 */ /* 0x000fe2000801160a */
[----:B------:R-:W-:Y:S01]  /*a8d0*/  UMOV UR20, 0x1 ;  /* 0x0000000100147882 */ /* 0x000fe20000000000 */
[----:B------:R-:W-:Y:S02]  /*a8e0*/  UIADD3 UR14, -UR14, URZ, URZ ;  /* 0x0000003f0e0e7290 */ /* 0x000fe4000fffe13f */
[----:B------:R-:W-:Y:S02]  /*a8f0*/  USHF.L.U32 UR13, UR20, UR22, URZ ;  /* 0x00000016140d7299 */ /* 0x000fe4000800063f */
[----:B------:R-:W-:Y:S01]  /*a900*/  USHF.R.U64 UR20, UR18, UR22, UR10 ;  /* 0x0000001612147299 */ /* 0x000fe2000800120a */
[----:B------:R-:W-:Y:S01]  /*a910*/  ULDC UR15, c[0x0][0x144] ;  /* 0x00005100000f7ab9 */ /* 0x000fe20000000800 */
[----:B------:R-:W-:Y:S01]  /*a920*/  ULDC UR8, c[0x0][0x600] ;  /* 0x0001800000087ab9 */ /* 0x000fe20000000800 */
[----:B------:R-:W-:-:S02]  /*a930*/  UIADD3 UR21, -UR16, URZ, URZ ;  /* 0x0000003f10157290 */ /* 0x000fc4000fffe13f */
[----:B------:R-:W-:Y:S02]  /*a940*/  USHF.R.U32.HI UR17, URZ, UR22, UR10 ;  /* 0x000000163f117299 */ /* 0x000fe4000801160a */
[----:B------:R-:W-:Y:S02]  /*a950*/  UIADD3 UR9, UR8, -0x1, URZ ;  /* 0xffffffff08097890 */ /* 0x000fe4000fffe03f */
[----:B------:R-:W-:Y:S01]  /*a960*/  UIMAD UR22, UR15, UR14, UR7 ;  /* 0x0000000e0f1672a4 */ /* 0x000fe2000f8e0207 */
[----:B------:R-:W-:Y:S01]  /*a970*/  ULDC UR26, c[0x0][0x148] ;  /* 0x00005200001a7ab9 */ /* 0x000fe20000000800 */
[----:B------:R-:W-:Y:S01]  /*a980*/  ULDC UR24, c[0x0][0x648] ;  /* 0x0001920000187ab9 */ /* 0x000fe20000000800 */
[----:B------:R-:W-:Y:S01]  /*a990*/  ULDC UR25, c[0x0][0x638] ;  /* 0x00018e0000197ab9 */ /* 0x000fe20000000800 */
        /* <DEDUP_REMOVED lines=12> */
.L_x_292:
[----:B------:R-:W-:Y:S01]  /*aa60*/  UISETP.NE.AND UP0, UPT, UR40, URZ, UPT ;  /* 0x0000003f2800728c */ /* 0x000fe2000bf05270 */
[----:B------:R-:W-:Y:S01]  /*aa70*/  IMAD.MOV.U32 R0, RZ, RZ, 0x1 ;  /* 0x00000001ff007424 */ /* 0x000fe200078e00ff */
[----:B------:R-:W-:Y:S01]  /*aa80*/  USHF.R.U64 UR4, UR16, UR24, UR17 ;  /* 0x0000001810047299 */ /* 0x000fe20008001211 */
[----:B------:R-:W-:Y:S01]  /*aa90*/  IMAD.U32 R19, RZ, RZ, UR6 ;  /* 0x00000006ff137e24 */ /* 0x000fe2000f8e00ff */
[----:B------:R-:W-:Y:S02]  /*aaa0*/  ULOP3.LUT UR18, UR18, UR23, URZ, 0xc0, !UPT ;  /* 0x0000001712127292 */ /* 0x000fe4000f8ec03f */
[----:B------:R-:W-:Y:S02]  /*aab0*/  UIADD3 UR5, -UR4, URZ, URZ ;  /* 0x0000003f04057290 */ /* 0x000fe4000fffe13f */
[----:B------:R-:W-:Y:S02]  /*aac0*/  ULOP3.LUT UR9, UR12, UR9, URZ, 0xc0, !UPT ;  /* 0x000000090c097292 */ /* 0x000fe4000f8ec03f */
[----:B------:R-:W-:-:S02]  /*aad0*/  UIMAD UR4, UR13, UR4, UR18 ;  /* 0x000000040d0472a4 */ /* 0x000fc4000f8e0212 */
[----:B------:R-:W-:Y:S02]  /*aae0*/  @UP0 UIMAD UR22, UR26, UR21, UR19 ;  /* 0x000000151a1602a4 */ /* 0x000fe4000f8e0213 */
[----:B------:R-:W-:Y:S01]  /*aaf0*/  UIMAD UR5, UR5, UR25, UR20 ;  /* 0x00000019050572a4 */ /* 0x000fe2000f8e0214 */
[----:B------:R-:W-:Y:S02]  /*ab00*/  ULDC UR7, c[0x0][0x610] ;  /* 0x0001840000077ab9 */ /* 0x000fe40000000800 */
[----:B------:R-:W-:Y:S02]  /*ab10*/  UIMAD UR4, UR4, UR7, UR22 ;  /* 0x00000007040472a4 */ /* 0x000fe4000f8e0216 */
[----:B------:R-:W-:-:S04]  /*ab20*/  UIMAD UR5, UR5, UR8, UR9 ;  /* 0x00000008050572a4 */ /* 0x000fc8000f8e0209 */
[----:B------:R-:W-:Y:S02]  /*ab30*/  USEL UR7, UR5, UR4, !UP0 ;  /* 0x0000000405077287 */ /* 0x000fe4000c000000 */
[----:B------:R-:W-:-:S04]  /*ab40*/  USEL UR4, UR4, UR5, !UP0 ;  /* 0x0000000504047287 */ /* 0x000fc8000c000000 */
[----:B------:R-:W-:Y:S02]  /*ab50*/  IMAD.U32 R2, RZ, RZ, UR7 ;  /* 0x00000007ff027e24 */ /* 0x000fe4000f8e00ff */
[----:B------:R-:W-:-:S07]  /*ab60*/  IMAD.U32 R18, RZ, RZ, UR4 ;  /* 0x00000004ff127e24 */ /* 0x000fce000f8e00ff */
.L_x_290:
[----:B------:R-:W-:Y:S02]  /*ab70*/  LOP3.LUT P0, RZ, R0, 0xff, RZ, 0xc0, !PT ;  /* 0x000000ff00ff7812 */ /* 0x000fe4000780c0ff */
[----:B------:R-:W-:-:S11]  /*ab80*/  LOP3.LUT R170, R170, 0x1, RZ, 0x3c, !PT ;  /* 0x00000001aaaa7812 */ /* 0x000fd600078e3cff */
[----:B------:R-:W-:Y:S05]  /*ab90*/  @P0 BRA `(.L_x_293) ;  /* 0xffffff6800f00947 */ /* 0x000fea000383ffff */
[----:B------:R-:W-:Y:S05]  /*aba0*/  EXIT ;  /* 0x000000000000794d */ /* 0x000fea0003800000 */
.L_x_16:
[----:B------:R-:W-:-:S08]  /*abb0*/  ISETP.NE.AND P0, PT, RZ, UR6, PT ;  /* 0x00000006ff007c0c */ /* 0x000fd0000bf05270 */
[----:B-----5:R-:W0:-:S00]  /*abc0*/  USETMAXREG.DEALLOC.CTAPOOL 0x28 ;  /* 0x00000028000079c8 */ /* 0x020e0000080e0500 */
[----:B------:R-:W-:Y:S05]  /*abd0*/  @P0 EXIT ;  /* 0x000000000000094d */ /* 0x000fea0003800000 */
[----:B0-----:R-:W-:Y:S01]  /*abe0*/  LOP3.LUT P0, RZ, R4, 0xff, RZ, 0xc0, !PT ;  /* 0x000000ff04ff7812 */ /* 0x001fe2000780c0ff */
[----:B------:R-:W-:Y:S02]  /*abf0*/  IMAD.MOV.U32 R9, RZ, RZ, 0x1 ;  /* 0x00000001ff097424 */ /* 0x000fe400078e00ff */
[----:B------:R-:W-:-:S10]  /*ac00*/  IMAD.MOV.U32 R8, RZ, RZ, RZ ;  /* 0x000000ffff087224 */ /* 0x000fd400078e00ff */
[----:B------:R-:W-:Y:S05]  /*ac10*/  @!P0 BRA `(.L_x_294) ;  /* 0x0000000c00b48947 */ /* 0x000fea0003800000 */
[----:B------:R-:W0:Y:S01]  /*ac20*/  S2UR UR5, SR_CgaCtaId ;  /* 0x00000000000579c3 */ /* 0x000e220000008800 */
[----:B------:R-:W-:Y:S01]  /*ac30*/  ULDC UR14, c[0x0][0x658] ;  /* 0x00019600000e7ab9 */ /* 0x000fe20000000800 */
[----:B------:R-:W-:Y:S01]  /*ac40*/  UMOV UR6, 0xffffffff ;  /* 0xffffffff00067882 */ /* 0x000fe20000000000 */
[----:B------:R-:W-:Y:S01]  /*ac50*/  UMOV UR9, 0x1 ;  /* 0x0000000100097882 */ /* 0x000fe20000000000 */
[----:B------:R-:W-:Y:S01]  /*ac60*/  USHF.L.U32 UR6, UR6, UR14, URZ ;  /* 0x0000000e06067299 */ /* 0x000fe2000800063f */
[----:B------:R-:W-:Y:S01]  /*ac70*/  LOP3.LUT P0, RZ, R0, 0x1f, RZ, 0xc0, !PT ;  /* 0x0000001f00ff7812 */ /* 0x000fe2000780c0ff */
[----:B------:R-:W-:Y:S01]  /*ac80*/  BSSY B0, `(.L_x_294) ;  /* 0x00000e6000007945 */ /* 0x000fe20003800000 */
[C---:B------:R-:W-:Y:S01]  /*ac90*/  ISETP.NE.AND P3, PT, R3.reuse, RZ, PT ;  /* 0x000000ff0300720c */ /* 0x040fe20003f65270 */
[----:B------:R-:W-:Y:S01]  /*aca0*/  ULOP3.LUT UR22, URZ, UR6, URZ, 0x33, !UPT ;  /* 0x000000063f167292 */ /* 0x000fe2000f8e333f */
[----:B------:R-:W-:Y:S01]  /*acb0*/  ISETP.NE.OR P0, PT, R3, RZ, !P0 ;  /* 0x000000ff0300720c */ /* 0x000fe20004705670 */
[----:B------:R-:W-:Y:S01]  /*acc0*/  IMAD.MOV.U32 R0, RZ, RZ, 0x1 ;  /* 0x00000001ff007424 */ /* 0x000fe200078e00ff */
[----:B------:R-:W-:Y:S01]  /*acd0*/  ULDC UR13, c[0x0][0x600] ;  /* 0x00018000000d7ab9 */ /* 0x000fe20000000800 */
[----:B------:R-:W-:Y:S01]  /*ace0*/  IMAD.MOV.U32 R9, RZ, RZ, 0x1 ;  /* 0x00000001ff097424 */ /* 0x000fe200078e00ff */
[----:B------:R-:W-:Y:S01]  /*acf0*/  UMOV UR29, 0x1111 ;  /* 0x00001111001d7882 */ /* 0x000fe20000000000 */
[----:B------:R-:W-:Y:S01]  /*ad00*/  IMAD.MOV.U32 R8, RZ, RZ, RZ ;  /* 0x000000ffff087224 */ /* 0x000fe200078e00ff */
[----:B------:R-:W-:-:S02]  /*ad10*/  UIADD3 UR43, UR37, 0x1, URZ ;  /* 0x00000001252b7890 */ /* 0x000fc4000fffe03f */
[----:B------:R-:W-:Y:S02]  /*ad20*/  ULOP3.LUT UR46, UR42, 0x2, URZ, 0xfc, !UPT ;  /* 0x000000022a2e7892 */ /* 0x000fe4000f8efc3f */
[----:B------:R-:W-:Y:S02]  /*ad30*/  UIADD3 UR13, UR13, -0x1, URZ ;  /* 0xffffffff0d0d7890 */ /* 0x000fe4000fffe03f */
[----:B------:R-:W-:Y:S01]  /*ad40*/  USHF.L.U32 UR14, UR9, UR14, URZ ;  /* 0x0000000e090e7299 */ /* 0x000fe2000800063f */
[----:B------:R-:W-:Y:S01]  /*ad50*/  ULDC.64 UR30, c[0x0][0x198] ;  /* 0x00006600001e7ab9 */ /* 0x000fe20000000a00 */
[----:B0-----:R-:W-:Y:S02]  /*ad60*/  USHF.R.U32.HI UR47, URZ, 0x2, UR5 ;  /* 0x000000023f2f7899 */ /* 0x001fe40008011605 */
[----:B------:R-:W-:Y:S02]  /*ad70*/  ULOP3.LUT UR4, UR5, 0x3, URZ, 0xc0, !UPT ;  /* 0x0000000305047892 */ /* 0x000fe4000f8ec03f */
[----:B------:R-:W-:-:S02]  /*ad80*/  USHF.L.U32 UR15, UR5, 0x6, URZ ;  /* 0x00000006050f7899 */ /* 0x000fc4000800063f */
[----:B------:R-:W-:Y:S02]  /*ad90*/  USHF.L.U32 UR21, UR5, 0xc, URZ ;  /* 0x0000000c05157899 */ /* 0x000fe4000800063f */
[----:B------:R-:W-:Y:S02]  /*ada0*/  ULOP3.LUT UR5, UR5, 0xfffffffc, URZ, 0xc0, !UPT ;  /* 0xfffffffc05057892 */ /* 0x000fe4000f8ec03f */
[----:B------:R-:W-:Y:S02]  /*adb0*/  UISETP.GT.U32.AND UP0, UPT, UR4, 0xffff, UPT ;  /* 0x0000ffff0400788c */ /* 0x000fe4000bf04070 */
[----:B------:R-:W-:Y:S02]  /*adc0*/  ULOP3.LUT UR7, UR5, 0x1, URZ, 0xfc, !UPT ;  /* 0x0000000105077892 */ /* 0x000fe4000f8efc3f */
[----:B------:R-:W-:Y:S02]  /*add0*/  ULOP3.LUT UR8, UR5, 0x2, URZ, 0xfc, !UPT ;  /* 0x0000000205087892 */ /* 0x000fe4000f8efc3f */
[----:B------:R-:W-:-:S02]  /*ade0*/  USHF.L.U32 UR6, UR9, UR5, URZ ;  /* 0x0000000509067299 */ /* 0x000fc4000800063f */
[----:B------:R-:W-:Y:S02]  /*adf0*/  ULOP3.LUT UR5, UR5, 0x3, URZ, 0xfc, !UPT ;  /* 0x0000000305057892 */ /* 0x000fe4000f8efc3f */
[----:B------:R-:W-:Y:S02]  /*ae00*/  USHF.L.U32 UR7, UR9, UR7, URZ ;  /* 0x0000000709077299 */ /* 0x000fe4000800063f */
[----:B------:R-:W-:Y:S02]  /*ae10*/  USHF.L.U32 UR8, UR9, UR8, URZ ;  /* 0x0000000809087299 */ /* 0x000fe4000800063f */
[----:B------:R-:W-:Y:S02]  /*ae20*/  USEL UR4, UR4, 0xffff, !UP0 ;  /* 0x0000ffff04047887 */ /* 0x000fe4000c000000 */
[----:B------:R-:W-:Y:S02]  /*ae30*/  USHF.L.U32 UR5, UR9, UR5, URZ ;  /* 0x0000000509057299 */ /* 0x000fe4000800063f */
[----:B------:R-:W-:-:S02]  /*ae40*/  ULOP3.LUT UR6, UR8, UR6, UR7, 0xfe, !UPT ;  /* 0x0000000608067292 */ /* 0x000fc4000f8efe07 */
[----:B------:R-:W-:Y:S02]  /*ae50*/  ULOP3.LUT UR4, UR4, 0xffff, URZ, 0xc0, !UPT ;  /* 0x0000ffff04047892 */ /* 0x000fe4000f8ec03f */
[----:B------:R-:W-:Y:S02]  /*ae60*/  ULOP3.LUT UR15, UR15, 0xc0, URZ, 0xc0, !UPT ;  /* 0x000000c00f0f7892 */ /* 0x000fe4000f8ec03f */
[----:B------:R-:W-:Y:S02]  /*ae70*/  ULOP3.LUT UR21, UR21, 0x3000, URZ, 0xc0, !UPT ;  /* 0x0000300015157892 */ /* 0x000fe4000f8ec03f */
[----:B------:R-:W-:Y:S02]  /*ae80*/  ULOP3.LUT UR23, UR6, UR5, URZ, 0xfc, !UPT ;  /* 0x0000000506177292 */ /* 0x000fe4000f8efc3f */
[----:B------:R-:W-:-:S12]  /*ae90*/  USHF.L.U32 UR29, UR29, UR4, URZ ;  /* 0x000000041d1d7299 */ /* 0x000fd8000800063f */
.L_x_306:
[----:B------:R-:W-:-:S03]  /*aea0*/  UMOV UR4, 0xffffffff ;  /* 0xffffffff00047882 */ /* 0x000fc60000000000 */
[----:B------:R-:W-:Y:S05]  /*aeb0*/  BRA.DIV UR4, `(.L_x_295) ;  /* 0x0000000e04dc7947 */ /* 0x000fea000b800000 */
[----:B------:R-:W-:-:S13]  /*aec0*/  ELECT P6, URZ, PT ;  /* 0x00000000003f782f */ /* 0x000fda00038c0000 */
.L_x_317:
[----:B------:R-:W0:Y:S01]  /*aed0*/  LDC R3, c[0x0][0x28c] ;  /* 0x0000a300ff037b82 */ /* 0x000e220000000800 */
[----:B------:R-:W-:Y:S01]  /*aee0*/  BSSY B1, `(.L_x_296) ;  /* 0x000004a000017945 */ /* 0x000fe20003800000 */
[----:B0-----:R-:W-:-:S13]  /*aef0*/  ISETP.LT.OR P6, PT, R3, 0x1, !P6 ;  /* 0x000000010300780c */ /* 0x001fda00077c1670 */
[----:B------:R-:W-:Y:S05]  /*af00*/  @P6 BRA `(.L_x_297) ;  /* 0x00000004001c6947 */ /* 0x000fea0003800000 */
[----:B------:R-:W-:Y:S01]  /*af10*/  LEA R18, R18, UR47, 0x2 ;  /* 0x0000002f12127c11 */ /* 0x000fe2000f8e10ff */
[----:B------:R-:W-:Y:S01]  /*af20*/  IMAD.MOV.U32 R11, RZ, RZ, RZ ;  /* 0x000000ffff0b7224 */ /* 0x000fe200078e00ff */
[----:B------:R-:W-:Y:S01]  /*af30*/  LEA R6, R2, UR15, 0x8 ;  /* 0x0000000f02067c11 */ /* 0x000fe2000f8e40ff */
[----:B------:R-:W-:Y:S02]  /*af40*/  IMAD.U32 R12, RZ, RZ, UR43 ;  /* 0x0000002bff0c7e24 */ /* 0x000fe4000f8e00ff */
[----:B------:R-:W-:Y:S02]  /*af50*/  IMAD.MOV.U32 R2, RZ, RZ, R9 ;  /* 0x000000ffff027224 */ /* 0x000fe400078e0009 */
[----:B------:R-:W-:Y:S02]  /*af60*/  IMAD.MOV.U32 R3, RZ, RZ, R8 ;  /* 0x000000ffff037224 */ /* 0x000fe400078e0008 */
[----:B------:R-:W-:-:S07]  /*af70*/  IMAD.SHL.U32 R18, R18, 0x10, RZ ;  /* 0x0000001012127824 */ /* 0x000fce00078e00ff */
.L_x_301:
[----:B------:R-:W0:Y:S01]  /*af80*/  S2R R5, SR_CgaCtaId ;  /* 0x0000000000057919 */ /* 0x000e220000008800 */
[----:B------:R-:W-:-:S04]  /*af90*/  MOV R4, 0x400 ;  /* 0x0000040000047802 */ /* 0x000fc80000000f00 */
[----:B0-----:R-:W-:Y:S02]  /*afa0*/  LEA R10, R5, R4, 0x18 ;  /* 0x00000004050a7211 */ /* 0x001fe400078ec0ff */
[----:B------:R-:W-:Y:S01]  /*afb0*/  SHF.L.U32 R4, R2, 0x1f, RZ ;  /* 0x0000001f02047819 */ /* 0x000fe200000006ff */
[----:B------:R-:W0:Y:S02]  /*afc0*/  @!P3 LDC R5, c[0x0][0x500] ;  /* 0x00014000ff05bb82 */ /* 0x000e240000000800 */
[----:B------:R-:W-:-:S04]  /*afd0*/  IMAD R7, R3, 0x8, R10 ;  /* 0x0000000803077824 */ /* 0x000fc800078e020a */
[----:B------:R-:W1:Y:S02]  /*afe0*/  SYNCS.PHASECHK.TRANS64.TRYWAIT P1, [R7+URZ+0x10], R4 ;  /* 0x00001004070075a7 */ /* 0x000e64000802017f */
[----:B-1----:R-:W-:Y:S05]  /*aff0*/  @!P1 BRA `(.L_x_298) ;  /* 0x0000000c00ac9947 */ /* 0x002fea0003800000 */
.L_x_318:
[----:B------:R-:W-:Y:S01]  /*b000*/  UPRMT UR4, UR46, 0x9910, URZ ;  /* 0x000099102e047896 */ /* 0x000fe2000800003f */
[----:B0-----:R0:W-:Y:S03]  /*b010*/  @!P3 SYNCS.ARRIVE.TRANS64 RZ, [R7+URZ], R5 ;  /* 0x0000000507ffb9a7 */ /* 0x0011e6000800003f */
[----:B------:R-:W-:-:S06]  /*b020*/  UISETP.NE.AND UP0, UPT, UR4, 0x2, UPT ;  /* 0x000000020400788c */ /* 0x000fcc000bf05270 */
[----:B------:R-:W-:-:S13]  /*b030*/  PLOP3.LUT P1, PT, PT, PT, UP0, 0x80, 0x0 ;  /* 0x000000000000781c */ /* 0x000fda0003f2f008 */
[----:B0-----:R-:W-:Y:S05]  /*b040*/  @P1 BRA `(.L_x_299) ;  /* 0x0000000000041947 */ /* 0x001fea0003800000 */
[----:B------:R-:W-:Y:S01]  /*b050*/  BPT.TRAP 0x1 ;  /* 0x000000040000795c */ /* 0x000fe20000300000 */
.L_x_299:
[----:B------:R-:W-:Y:S05]  /*b060*/  @P0 BRA `(.L_x_300) ;  /* 0x0000000000040947 */ /* 0x000fea0003800000 */
[----:B------:R-:W-:Y:S01]  /*b070*/  BPT.TRAP 0x1 ;  /* 0x000000040000795c */ /* 0x000fe20000300000 */
.L_x_300:
[C---:B-1----:R-:W-:Y:S01]  /*b080*/  LEA R4, R3.reuse, UR47, 0x3 ;  /* 0x0000002f03047c11 */ /* 0x042fe2000f8e18ff */
[----:B------:R-:W-:Y:S01]  /*b090*/  VIADD R12, R12, 0xffffffff ;  /* 0xffffffff0c0c7836 */ /* 0x000fe20000000000 */
[----:B------:R-:W-:Y:S01]  /*b0a0*/  LEA R5, R3, UR21, 0xf ;  /* 0x0000001503057c11 */ /* 0x000fe2000f8e78ff */
[----:B------:R-:W-:Y:S01]  /*b0b0*/  UIADD3 UR4, UP0, UR30, 0xf0, URZ ;  /* 0x000000f01e047890 */ /* 0x000fe2000ff1e03f */
[----:B------:R-:W-:Y:S01]  /*b0c0*/  R2UR UR34, R11 ;  /* 0x000000000b2272ca */ /* 0x000fe200000e0000 */
[----:B------:R-:W-:Y:S01]  /*b0d0*/  IMAD.SHL.U32 R4, R4, 0x400, RZ ;  /* 0x0000040004047824 */ /* 0x000fe200078e00ff */
[----:B------:R-:W-:Y:S01]  /*b0e0*/  R2UR UR33, R7 ;  /* 0x00000000072172ca */ /* 0x000fe200000e0000 */
[--C-:B------:R-:W-:Y:S01]  /*b0f0*/  IMAD R5, R5, 0x2, R10.reuse ;  /* 0x0000000205057824 */ /* 0x100fe200078e020a */
[----:B------:R-:W-:Y:S01]  /*b100*/  R2UR UR36, R19 ;  /* 0x00000000132472ca */ /* 0x000fe200000e0000 */
[----:B------:R-:W-:Y:S01]  /*b110*/  IMAD R4, R4, 0x2, R10 ;  /* 0x0000000204047824 */ /* 0x000fe200078e020a */
[----:B------:R-:W-:Y:S01]  /*b120*/  R2UR UR35, R18 ;  /* 0x00000000122372ca */ /* 0x000fe200000e0000 */
[----:B------:R-:W-:Y:S01]  /*b130*/  UIADD3 UR44, UP1, UR30, 0x1f0, URZ ;  /* 0x000001f01e2c7890 */ /* 0x000fe2000ff3e03f */
[----:B------:R-:W-:Y:S01]  /*b140*/  R2UR UR8, R5 ;  /* 0x00000000050872ca */ /* 0x000fe200000e0000 */
[----:B------:R-:W-:Y:S01]  /*b150*/  UIADD3.X UR5, URZ, UR31, URZ, UP0, !UPT ;  /* 0x0000001f3f057290 */ /* 0x000fe200087fe43f */
[----:B------:R-:W-:Y:S01]  /*b160*/  R2UR UR24, R4 ;  /* 0x00000000041872ca */ /* 0x000fe200000e0000 */
[----:B------:R-:W-:Y:S01]  /*b170*/  UPRMT UR48, URZ, 0x5410, UR29 ;  /* 0x000054103f307896 */ /* 0x000fe2000800001d */
[----:B------:R-:W-:Y:S01]  /*b180*/  R2UR UR19, R6 ;  /* 0x00000000061372ca */ /* 0x000fe200000e0000 */
[----:B------:R-:W-:Y:S01]  /*b190*/  UIADD3 UR26, UR34, 0x40, URZ ;  /* 0x00000040221a7890 */ /* 0x000fe2000fffe03f */
[----:B------:R-:W-:Y:S01]  /*b1a0*/  ISETP.GT.AND P2, PT, R12, 0x1, PT ;  /* 0x000000010c00780c */ /* 0x000fe20003f44270 */
[----:B------:R-:W-:Y:S01]  /*b1b0*/  UIADD3.X UR45, URZ, UR31, URZ, UP1, !UPT ;  /* 0x0000001f3f2d7290 */ /* 0x000fe20008ffe43f */
[----:B------:R-:W-:Y:S01]  /*b1c0*/  VIADD R3, R3, 0x1 ;  /* 0x0000000103037836 */ /* 0x000fe20000000000 */
[----:B------:R-:W-:Y:S01]  /*b1d0*/  UPRMT UR49, URZ, 0x5410, UR23 ;  /* 0x000054103f317896 */ /* 0x000fe20008000017 */
[----:B------:R-:W-:Y:S01]  /*b1e0*/  VIADD R11, R11, 0x80 ;  /* 0x000000800b0b7836 */ /* 0x000fe20000000000 */
[----:B------:R-:W-:Y:S01]  /*b1f0*/  UMOV UR6, 0x0 ;  /* 0x0000000000067882 */ /* 0x000fe20000000000 */
[----:B------:R-:W-:Y:S01]  /*b200*/  UMOV UR7, 0x10000000 ;  /* 0x1000000000077882 */ /* 0x000fe20000000000 */
[----:B------:R-:W-:Y:S01]  /*b210*/  UIADD3 UR16, UR8, 0x8100, URZ ;  /* 0x0000810008107890 */ /* 0x000fe2000fffe03f */
[----:B------:R-:W-:Y:S01]  /*b220*/  ISETP.NE.AND P1, PT, R3, 0x2, PT ;  /* 0x000000020300780c */ /* 0x000fe20003f25270 */
[----:B------:R-:W-:-:S02]  /*b230*/  UIADD3 UR32, UR24, 0x100, URZ ;  /* 0x0000010018207890 */ /* 0x000fc4000fffe03f */
[----:B------:R-:W-:Y:S01]  /*b240*/  UIADD3 UR24, UR24, 0x2100, URZ ;  /* 0x0000210018187890 */ /* 0x000fe2000fffe03f */
[----:B------:R-:W-:Y:S01]  /*b250*/  SEL R5, RZ, 0x1, P1 ;  /* 0x00000001ff057807 */ /* 0x000fe20000800000 */
[----:B------:R-:W-:Y:S01]  /*b260*/  UIADD3 UR8, UR8, 0x10100, URZ ;  /* 0x0001010008087890 */ /* 0x000fe2000fffe03f */
[----:B------:R-:W-:Y:S01]  /*b270*/  SEL R3, R3, RZ, P1 ;  /* 0x000000ff03037207 */ /* 0x000fe20000800000 */
[----:B------:R-:W-:Y:S01]  /*b280*/  UMOV UR25, UR33 ;  /* 0x0000002100197c82 */ /* 0x000fe20008000000 */
[----:B------:R-:W-:Y:S01]  /*b290*/  UMOV UR28, UR36 ;  /* 0x00000024001c7c82 */ /* 0x000fe20008000000 */
[----:B------:R-:W-:Y:S01]  /*b2a0*/  UMOV UR27, UR35 ;  /* 0x00000023001b7c82 */ /* 0x000fe20008000000 */
[----:B------:R-:W-:Y:S01]  /*b2b0*/  UMOV UR17, UR33 ;  /* 0x0000002100117c82 */ /* 0x000fe20008000000 */
[----:B------:R-:W-:Y:S01]  /*b2c0*/  UMOV UR18, UR34 ;  /* 0x0000002200127c82 */ /* 0x000fe20008000000 */
[----:B------:R-:W-:Y:S01]  /*b2d0*/  UMOV UR20, UR36 ;  /* 0x0000002400147c82 */ /* 0x000fe20008000000 */
[----:B------:R0:W-:Y:S01]  /*b2e0*/  UTMALDG.3D.MULTICAST [UR32], [UR4], UR48, desc[UR6] ;  /* 0x00000620040073b4 */ /* 0x0001e20008011830 */
[----:B------:R-:W-:Y:S01]  /*b2f0*/  UMOV UR9, UR33 ;  /* 0x0000002100097c82 */ /* 0x000fe20008000000 */
[----:B------:R-:W-:Y:S01]  /*b300*/  UMOV UR11, UR19 ;  /* 0x00000013000b7c82 */ /* 0x000fe20008000000 */
[----:B------:R-:W-:Y:S01]  /*b310*/  UMOV UR12, UR36 ;  /* 0x00000024000c7c82 */ /* 0x000fe20008000000 */
[----:B------:R-:W-:Y:S01]  /*b320*/  UMOV UR10, UR26 ;  /* 0x0000001a000a7c82 */ /* 0x000fe20008000000 */
[----:B------:R-:W-:Y:S01]  /*b330*/  LOP3.LUT R2, R2, R5, RZ, 0x3c, !PT ;  /* 0x0000000502027212 */ /* 0x000fe200078e3cff */
[----:B------:R0:W-:Y:S01]  /*b340*/  UTMALDG.3D.MULTICAST [UR24], [UR4], UR48, desc[UR6] ;  /* 0x00000618040073b4 */ /* 0x0001e20008011830 */
[----:B------:R0:W-:Y:S01]  /*b350*/  UTMALDG.3D.MULTICAST [UR16], [UR44], UR49, desc[UR6] ;  /* 0x000006102c0073b4 */ /* 0x0001e20008011831 */
[----:B------:R0:W-:Y:S02]  /*b360*/  UTMALDG.3D.MULTICAST [UR8], [UR44], UR49, desc[UR6] ;  /* 0x000006082c0073b4 */ /* 0x0001e40008011831 */
[----:B0-----:R-:W-:Y:S05]  /*b370*/  @P2 BRA `(.L_x_301) ;  /* 0xfffffffc00002947 */ /* 0x001fea000383ffff */
.L_x_297:
[----:B------:R-:W-:Y:S05]  /*b380*/  BSYNC B1 ;  /* 0x0000000000017941 */ /* 0x000fea0003800000 */
.L_x_296:
[----:B------:R-:W-:Y:S01]  /*b390*/  LOP3.LUT P4, RZ, R0, 0xff, RZ, 0xc0, !PT ;  /* 0x000000ff00ff7812 */ /* 0x000fe2000788c0ff */
[----:B------:R-:W-:Y:S01]  /*b3a0*/  VIADD R8, R8, UR37 ;  /* 0x0000002508087c36 */ /* 0x000fe20008000000 */
[----:B------:R-:W-:Y:S01]  /*b3b0*/  ULDC.64 UR4, c[0x0][0x650] ;  /* 0x0001940000047ab9 */ /* 0x000fe20000000a00 */
[----:B------:R-:W-:Y:S01]  /*b3c0*/  BSSY B1, `(.L_x_302) ;  /* 0x000006f000017945 */ /* 0x000fe20003800000 */
[----:B------:R-:W-:Y:S02]  /*b3d0*/  IMAD.MOV.U32 R18, RZ, RZ, -0x1 ;  /* 0xffffffffff127424 */ /* 0x000fe400078e00ff */
[----:B------:R-:W-:Y:S01]  /*b3e0*/  SHF.R.U32.HI R0, RZ, 0x1, R8 ;  /* 0x00000001ff007819 */ /* 0x000fe20000011608 */
[----:B------:R-:W-:Y:S01]  /*b3f0*/  IMAD.MOV.U32 R19, RZ, RZ, -0x1 ;  /* 0xffffffffff137424 */ /* 0x000fe200078e00ff */
[----:B------:R-:W-:Y:S02]  /*b400*/  ISETP.GT.U32.AND P1, PT, R8, 0x1, PT ;  /* 0x000000010800780c */ /* 0x000fe40003f24070 */
[----:B------:R-:W-:-:S02]  /*b410*/  LOP3.LUT R0, R0, 0x1, RZ, 0xc0, !PT ;  /* 0x0000000100007812 */ /* 0x000fc400078ec0ff */
[----:B------:R-:W-:Y:S01]  /*b420*/  LOP3.LUT R8, R8, 0x1, RZ, 0xc0, !PT ;  /* 0x0000000108087812 */ /* 0x000fe200078ec0ff */
[----:B------:R-:W0:Y:S01]  /*b430*/  @P4 S2R R3, SR_CgaCtaId ;  /* 0x0000000000034919 */ /* 0x000e220000008800 */
[----:B------:R-:W-:Y:S02]  /*b440*/  @P4 MOV R2, 0x400 ;  /* 0x0000040000024802 */ /* 0x000fe40000000f00 */
[----:B------:R-:W-:Y:S02]  /*b450*/  ISETP.NE.U32.AND P2, PT, R0, 0x1, PT ;  /* 0x000000010000780c */ /* 0x000fe40003f45070 */
[----:B0-----:R-:W-:Y:S01]  /*b460*/  @P4 LEA R2, R3, R2, 0x18 ;  /* 0x0000000203024211 */ /* 0x001fe200078ec0ff */
[----:B------:R-:W-:-:S03]  /*b470*/  IMAD.U32 R3, RZ, RZ, UR37 ;  /* 0x00000025ff037e24 */ /* 0x000fc6000f8e00ff */
[----:B------:R0:W-:Y:S01]  /*b480*/  @P4 SYNCS.ARRIVE.TRANS64.A1T0 RZ, [R2+URZ+0x58], RZ ;  /* 0x000058ff02ff49a7 */ /* 0x0001e2000810003f */
[----:B------:R-:W-:Y:S02]  /*b490*/  IADD3 R16, P4, R16, UR38, RZ ;  /* 0x0000002610107c10 */ /* 0x000fe4000ff9e0ff */
[----:B------:R-:W-:Y:S02]  /*b4a0*/  ISETP.LT.U32.AND P1, PT, R3, 0x2, P1 ;  /* 0x000000020300780c */ /* 0x000fe40000f21070 */
[----:B------:R-:W-:Y:S02]  /*b4b0*/  IADD3.X R17, R17, UR41, RZ, P4, !PT ;  /* 0x0000002911117c10 */ /* 0x000fe4000a7fe4ff */
[----:B------:R-:W-:Y:S02]  /*b4c0*/  ISETP.GE.U32.AND P4, PT, R16, UR4, PT ;  /* 0x0000000410007c0c */ /* 0x000fe4000bf86070 */
[----:B------:R-:W-:Y:S02]  /*b4d0*/  SEL R0, RZ, 0x1, !P1 ;  /* 0x00000001ff007807 */ /* 0x000fe40004800000 */
[----:B------:R-:W-:-:S02]  /*b4e0*/  ISETP.GE.U32.AND.EX P1, PT, R17, UR5, PT, P4 ;  /* 0x0000000511007c0c */ /* 0x000fc4000bf26140 */
[----:B------:R-:W-:Y:S02]  /*b4f0*/  ISETP.GT.U32.AND P2, PT, R3, 0x1, !P2 ;  /* 0x000000010300780c */ /* 0x000fe40005744070 */
[----:B------:R-:W-:Y:S02]  /*b500*/  PRMT R3, RZ, 0x7610, R3 ;  /* 0x00007610ff037816 */ /* 0x000fe40000000003 */
[----:B0-----:R-:W-:-:S04]  /*b510*/  SEL R2, RZ, 0x1, !P2 ;  /* 0x00000001ff027807 */ /* 0x001fc80005000000 */
[--C-:B------:R-:W-:Y:S01]  /*b520*/  LOP3.LUT R9, R2, R9, R0.reuse, 0x96, !PT ;  /* 0x0000000902097212 */ /* 0x100fe200078e9600 */
[----:B------:R-:W-:Y:S01]  /*b530*/  IMAD.MOV.U32 R2, RZ, RZ, -0x1 ;  /* 0xffffffffff027424 */ /* 0x000fe200078e00ff */
[----:B------:R-:W-:Y:S01]  /*b540*/  PRMT R0, RZ, 0x7610, R0 ;  /* 0x00007610ff007816 */ /* 0x000fe20000000000 */
[----:B------:R-:W-:Y:S06]  /*b550*/  @P1 BRA `(.L_x_303) ;  /* 0x0000000400541947 */ /* 0x000fec0003800000 */
[----:B------:R-:W0:Y:S01]  /*b560*/  S2UR UR4, SR_CTAID.X ;  /* 0x00000000000479c3 */ /* 0x000e220000002500 */
[----:B------:R-:W-:Y:S01]  /*b570*/  ULDC.64 UR6, c[0x0][0x628] ;  /* 0x00018a0000067ab9 */ /* 0x000fe20000000a00 */
[----:B------:R-:W-:Y:S01]  /*b580*/  ULDC UR5, c[0x0][0x150] ;  /* 0x0000540000057ab9 */ /* 0x000fe20000000800 */
[----:B------:R-:W-:Y:S01]  /*b590*/  ISETP.NE.U32.AND P1, PT, RZ, UR6, PT ;  /* 0x00000006ff007c0c */ /* 0x000fe2000bf25070 */
[----:B------:R-:W-:Y:S01]  /*b5a0*/  ULDC UR8, c[0x0][0x630] ;  /* 0x00018c0000087ab9 */ /* 0x000fe20000000800 */
[----:B------:R-:W-:Y:S01]  /*b5b0*/  ULDC UR10, c[0x0][0x154] ;  /* 0x00005500000a7ab9 */ /* 0x000fe20000000800 */
[----:B------:R-:W-:Y:S01]  /*b5c0*/  IMAD.MOV.U32 R2, RZ, RZ, R16 ;  /* 0x000000ffff027224 */ /* 0x000fe200078e0010 */
[----:B------:R-:W-:Y:S01]  /*b5d0*/  ISETP.NE.AND.EX P1, PT, RZ, UR7, PT, P1 ;  /* 0x00000007ff007c0c */ /* 0x000fe2000bf25310 */
[----:B------:R-:W1:Y:S01]  /*b5e0*/  S2UR UR9, SR_CTAID.Y ;  /* 0x00000000000979c3 */ /* 0x000e620000002600 */
[----:B0-----:R-:W-:-:S05]  /*b5f0*/  I2FP.F32.U32 R3, UR4 ;  /* 0x0000000400037c45 */ /* 0x001fca0008201000 */
[----:B------:R-:W-:Y:S01]  /*b600*/  FMUL R10, R3, UR5 ;  /* 0x00000005030a7c20 */ /* 0x000fe20008400000 */
[----:B------:R-:W-:-:S05]  /*b610*/  IMAD.MOV.U32 R3, RZ, RZ, R17 ;  /* 0x000000ffff037224 */ /* 0x000fca00078e0011 */
[----:B------:R-:W-:Y:S05]  /*b620*/  @!P1 BRA `(.L_x_304) ;  /* 0x0000000000289947 */ /* 0x000fea0003800000 */
[----:B------:R-:W-:Y:S02]  /*b630*/  ULDC UR5, c[0x0][0x634] ;  /* 0x00018d0000057ab9 */ /* 0x000fe40000000800 */
[----:B------:R-:W-:-:S05]  /*b640*/  IADD3 R7, P1, R16, UR5, RZ ;  /* 0x0000000510077c10 */ /* 0x000fca000ff3e0ff */
[----:B------:R-:W-:-:S04]  /*b650*/  IMAD.X R11, RZ, RZ, R17, P1 ;  /* 0x000000ffff0b7224 */ /* 0x000fc800008e0611 */
[----:B------:R-:W-:-:S04]  /*b660*/  IMAD.WIDE.U32 R4, R11, UR6, RZ ;  /* 0x000000060b047c25 */ /* 0x000fc8000f8e00ff */
[----:B------:R-:W-:-:S04]  /*b670*/  IMAD.WIDE.U32 R4, P1, R7, UR7, R4 ;  /* 0x0000000707047c25 */ /* 0x000fc8000f820004 */
[----:B------:R-:W-:-:S04]  /*b680*/  IMAD.WIDE.U32 R6, R7, UR6, RZ ;  /* 0x0000000607067c25 */ /* 0x000fc8000f8e00ff */
[----:B------:R-:W-:Y:S01]  /*b690*/  IMAD.X R3, RZ, RZ, RZ, P1 ;  /* 0x000000ffff037224 */ /* 0x000fe200008e06ff */
[----:B------:R-:W-:Y:S01]  /*b6a0*/  IADD3 RZ, P1, R7, R4, RZ ;  /* 0x0000000407ff7210 */ /* 0x000fe20007f3e0ff */
[----:B------:R-:W-:-:S04]  /*b6b0*/  IMAD.MOV.U32 R2, RZ, RZ, R5 ;  /* 0x000000ffff027224 */ /* 0x000fc800078e0005 */
[----:B------:R-:W-:-:S08]  /*b6c0*/  IMAD.WIDE.U32.X R2, R11, UR7, R2, P1 ;  /* 0x000000070b027c25 */ /* 0x000fd000088e0402 */
.L_x_304:
[--C-:B------:R-:W-:Y:S01]  /*b6d0*/  SHF.R.U64 R19, R2, UR8, R3.reuse ;  /* 0x0000000802137c19 */ /* 0x100fe20008001203 */
[----:B------:R-:W0:Y:S01]  /*b6e0*/  F2I.U32.TRUNC.NTZ R10, R10 ;  /* 0x0000000a000a7305 */ /* 0x000e22000020f000 */
[----:B------:R-:W-:Y:S01]  /*b6f0*/  SHF.R.U32.HI R2, RZ, UR8, R3 ;  /* 0x00000008ff027c19 */ /* 0x000fe20008011603 */
[----:B------:R-:W-:Y:S01]  /*b700*/  ULDC.64 UR6, c[0x0][0x620] ;  /* 0x0001880000067ab9 */ /* 0x000fe20000000a00 */
[----:B------:R-:W-:Y:S01]  /*b710*/  IADD3 R5, P1, RZ, -R19, RZ ;  /* 0x80000013ff057210 */ /* 0x000fe20007f3e0ff */
[----:B------:R-:W2:Y:S01]  /*b720*/  LDC R15, c[0x0][0x610] ;  /* 0x00018400ff0f7b82 */ /* 0x000ea20000000800 */
[----:B-1----:R-:W-:Y:S01]  /*b730*/  I2FP.F32.U32 R4, UR9 ;  /* 0x0000000900047c45 */ /* 0x002fe20008201000 */
[----:B------:R-:W-:Y:S01]  /*b740*/  ULDC UR8, c[0x0][0x658] ;  /* 0x0001960000087ab9 */ /* 0x000fe20000000800 */
[----:B------:R-:W-:Y:S01]  /*b750*/  ULDC UR12, c[0x0][0x648] ;  /* 0x00019200000c7ab9 */ /* 0x000fe20000000800 */
[----:B------:R-:W-:Y:S02]  /*b760*/  IMAD.X R2, RZ, RZ, ~R2, P1 ;  /* 0x000000ffff027224 */ /* 0x000fe400008e0e02 */
[----:B------:R-:W-:Y:S01]  /*b770*/  FMUL R6, R4, UR10 ;  /* 0x0000000a04067c20 */ /* 0x000fe20008400000 */
[----:B------:R-:W-:Y:S01]  /*b780*/  ULDC.64 UR10, c[0x0][0x640] ;  /* 0x00019000000a7ab9 */ /* 0x000fe20000000a00 */
[----:B------:R-:W-:Y:S01]  /*b790*/  IMAD R4, R2, UR6, RZ ;  /* 0x0000000602047c24 */ /* 0x000fe2000f8e02ff */
[----:B------:R-:W-:Y:S01]  /*b7a0*/  ISETP.NE.U32.AND P1, PT, RZ, UR10, PT ;  /* 0x0000000aff007c0c */ /* 0x000fe2000bf25070 */
[C---:B------:R-:W-:Y:S01]  /*b7b0*/  IMAD.WIDE.U32 R2, R5.reuse, UR6, R16 ;  /* 0x0000000605027c25 */ /* 0x040fe2000f8e0010 */
[----:B0-----:R-:W-:Y:S01]  /*b7c0*/  R2UR UR5, R10 ;  /* 0x000000000a0572ca */ /* 0x001fe200000e0000 */
[----:B------:R-:W0:Y:S01]  /*b7d0*/  F2I.U32.TRUNC.NTZ R6, R6 ;  /* 0x0000000600067305 */ /* 0x000e22000020f000 */
[----:B------:R-:W-:Y:S01]  /*b7e0*/  ULDC UR6, c[0x0][0x618] ;  /* 0x0001860000067ab9 */ /* 0x000fe20000000800 */
[----:B------:R-:W-:Y:S01]  /*b7f0*/  IMAD R5, R5, UR7, R4 ;  /* 0x0000000705057c24 */ /* 0x000fe2000f8e0204 */
[----:B------:R-:W-:-:S03]  /*b800*/  ISETP.NE.AND.EX P1, PT, RZ, UR11, PT, P1 ;  /* 0x0000000bff007c0c */ /* 0x000fc6000bf25310 */
[----:B------:R-:W-:-:S05]  /*b810*/  IMAD.IADD R3, R3, 0x1, R5 ;  /* 0x0000000103037824 */ /* 0x000fca00078e0205 */
[--C-:B------:R-:W-:Y:S02]  /*b820*/  SHF.R.U64 R10, R2, UR6, R3.reuse ;  /* 0x00000006020a7c19 */ /* 0x100fe40008001203 */
[----:B------:R-:W-:Y:S01]  /*b830*/  SHF.R.U32.HI R3, RZ, UR6, R3 ;  /* 0x00000006ff037c19 */ /* 0x000fe20008011603 */
[----:B------:R-:W-:Y:S01]  /*b840*/  ULDC UR6, c[0x0][0x608] ;  /* 0x0001820000067ab9 */ /* 0x000fe20000000800 */
[----:B0-----:R-:W-:Y:S02]  /*b850*/  R2UR UR7, R6 ;  /* 0x00000000060772ca */ /* 0x001fe400000e0000 */
[--C-:B------:R-:W-:Y:S02]  /*b860*/  SHF.R.U64 R12, R10, UR6, R3.reuse ;  /* 0x000000060a0c7c19 */ /* 0x100fe40008001203 */
[----:B------:R-:W-:Y:S01]  /*b870*/  SHF.R.U32.HI R3, RZ, UR6, R3 ;  /* 0x00000006ff037c19 */ /* 0x000fe20008011603 */
[----:B------:R-:W-:-:S03]  /*b880*/  UIADD3 UR6, -UR5, URZ, URZ ;  /* 0x0000003f05067290 */ /* 0x000fc6000fffe13f */
[--C-:B------:R-:W-:Y:S01]  /*b890*/  SHF.R.U64 R13, R12, UR8, R3.reuse ;  /* 0x000000080c0d7c19 */ /* 0x100fe20008001203 */
[----:B------:R-:W-:Y:S01]  /*b8a0*/  ULDC UR5, c[0x0][0x144] ;  /* 0x0000510000057ab9 */ /* 0x000fe20000000800 */
[----:B------:R-:W-:-:S03]  /*b8b0*/  SHF.R.U32.HI R3, RZ, UR8, R3 ;  /* 0x00000008ff037c19 */ /* 0x000fc60008011603 */
[----:B------:R-:W-:Y:S01]  /*b8c0*/  IMAD.MOV.U32 R2, RZ, RZ, R13 ;  /* 0x000000ffff027224 */ /* 0x000fe200078e000d */
[----:B------:R-:W-:Y:S06]  /*b8d0*/  @!P1 BRA `(.L_x_305) ;  /* 0x0000000000289947 */ /* 0x000fec0003800000 */
        /* <DEDUP_REMOVED lines=10> */
.L_x_305:
[----:B------:R-:W-:Y:S01]  /*b980*/  UISETP.NE.AND UP0, UPT, UR40, URZ, UPT ;  /* 0x0000003f2800728c */ /* 0x000fe2000bf05270 */
[----:B------:R-:W-:Y:S01]  /*b990*/  SHF.R.U64 R3, R2, UR12, R3 ;  /* 0x0000000c02037c19 */ /* 0x000fe20008001203 */
[----:B------:R-:W-:Y:S01]  /*b9a0*/  UIADD3 UR7, -UR7, URZ, URZ ;  /* 0x0000003f07077290 */ /* 0x000fe2000fffe13f */
[----:B------:R-:W-:Y:S01]  /*b9b0*/  LOP3.LUT R2, R12, UR22, RZ, 0xc0, !PT ;  /* 0x000000160c027c12 */ /* 0x000fe2000f8ec0ff */
[----:B------:R-:W-:Y:S01]  /*b9c0*/  UIMAD UR4, UR5, UR6, UR4 ;  /* 0x00000006050472a4 */ /* 0x000fe2000f8e0204 */
[----:B------:R-:W-:Y:S01]  /*b9d0*/  LOP3.LUT R5, R10, UR13, RZ, 0xc0, !PT ;  /* 0x0000000d0a057c12 */ /* 0x000fe2000f8ec0ff */
[----:B------:R-:W-:Y:S01]  /*b9e0*/  IMAD.MOV R4, RZ, RZ, -R3 ;  /* 0x000000ffff047224 */ /* 0x000fe200078e0a03 */
[----:B------:R-:W-:Y:S01]  /*b9f0*/  ULDC UR5, c[0x0][0x148] ;  /* 0x0000520000057ab9 */ /* 0x000fe20000000800 */
[----:B------:R-:W-:Y:S01]  /*ba00*/  IMAD R18, R3, UR14, R2 ;  /* 0x0000000e03127c24 */ /* 0x000fe2000f8e0202 */
[----:B------:R-:W-:Y:S01]  /*ba10*/  PLOP3.LUT P1, PT, PT, PT, UP0, 0x80, 0x0 ;  /* 0x000000000000781c */ /* 0x000fe20003f2f008 */
[----:B------:R-:W-:Y:S01]  /*ba20*/  IMAD.MOV.U32 R3, RZ, RZ, 0x1 ;  /* 0x00000001ff037424 */ /* 0x000fe200078e00ff */
[----:B------:R-:W-:-:S03]  /*ba30*/  @UP0 UIMAD UR4, UR5, UR7, UR9 ;  /* 0x00000007050402a4 */ /* 0x000fc6000f8e0209 */
[----:B------:R-:W-:Y:S02]  /*ba40*/  ULDC UR5, c[0x0][0x638] ;  /* 0x00018e0000057ab9 */ /* 0x000fe40000000800 */
[----:B------:R-:W-:Y:S02]  /*ba50*/  IMAD R2, R4, UR5, R13 ;  /* 0x0000000504027c24 */ /* 0x000fe4000f8e020d */
[----:B--2---:R-:W-:Y:S01]  /*ba60*/  IMAD R18, R18, R15, UR4 ;  /* 0x0000000412127e24 */ /* 0x004fe2000f8e020f */
[----:B------:R-:W-:Y:S02]  /*ba70*/  ULDC UR4, c[0x0][0x600] ;  /* 0x0001800000047ab9 */ /* 0x000fe40000000800 */
[----:B------:R-:W-:-:S05]  /*ba80*/  IMAD R5, R2, UR4, R5 ;  /* 0x0000000402057c24 */ /* 0x000fca000f8e0205 */
[----:B------:R-:W-:Y:S02]  /*ba90*/  SEL R2, R5, R18, !P1 ;  /* 0x0000001205027207 */ /* 0x000fe40004800000 */
[----:B------:R-:W-:-:S07]  /*baa0*/  SEL R18, R18, R5, !P1 ;  /* 0x0000000512127207 */ /* 0x000fce0004800000 */
.L_x_303:
[----:B------:R-:W-:Y:S05]  /*bab0*/  BSYNC B1 ;  /* 0x0000000000017941 */ /* 0x000fea0003800000 */
.L_x_302:
[----:B------:R-:W-:-:S13]  /*bac0*/  LOP3.LUT P1, RZ, R3, 0xff, RZ, 0xc0, !PT ;  /* 0x000000ff03ff7812 */ /* 0x000fda000782c0ff */
[----:B------:R-:W-:Y:S05]  /*bad0*/  @P1 BRA `(.L_x_306) ;  /* 0xfffffff000f01947 */ /* 0x000fea000383ffff */
[----:B------:R-:W-:Y:S05]  /*bae0*/  BSYNC B0 ;  /* 0x0000000000007941 */ /* 0x000fea0003800000 */
.L_x_294:
[----:B------:R-:W-:-:S03]  /*baf0*/  UMOV UR4, 0xffffffff ;  /* 0xffffffff00047882 */ /* 0x000fc60000000000 */
[----:B------:R-:W-:Y:S05]  /*bb00*/  BRA.DIV UR4, `(.L_x_307) ;  /* 0x0000000204fc7947 */ /* 0x000fea000b800000 */
[----:B------:R-:W-:-:S13]  /*bb10*/  ELECT P6, URZ, PT ;  /* 0x00000000003f782f */ /* 0x000fda00038c0000 */
.L_x_321:
[----:B------:R-:W-:Y:S04]  /*bb20*/  BSSY B0, `(.L_x_308) ;  /* 0x000001a000007945 */ /* 0x000fe80003800000 */
[----:B------:R-:W-:Y:S05]  /*bb30*/  @!P6 BRA `(.L_x_309) ;  /* 0x000000000060e947 */ /* 0x000fea0003800000 */
[----:B------:R-:W-:-:S04]  /*bb40*/  ULOP3.LUT UR4, UR42, 0x2, URZ, 0xfc, !UPT ;  /* 0x000000022a047892 */ /* 0x000fc8000f8efc3f */
[----:B------:R-:W-:-:S06]  /*bb50*/  UISETP.NE.AND UP0, UPT, UR4, 0x3, UPT ;  /* 0x000000030400788c */ /* 0x000fcc000bf05270 */
[----:B------:R-:W-:-:S13]  /*bb60*/  PLOP3.LUT P0, PT, PT, PT, UP0, 0x80, 0x0 ;  /* 0x000000000000781c */ /* 0x000fda0003f0f008 */
[----:B------:R-:W-:Y:S05]  /*bb70*/  @!P0 BRA `(.L_x_310) ;  /* 0x0000000000048947 */ /* 0x000fea0003800000 */
[----:B------:R-:W-:Y:S01]  /*bb80*/  BPT.TRAP 0x1 ;  /* 0x000000040000795c */ /* 0x000fe20000300000 */
.L_x_310:
[----:B------:R-:W0:Y:S01]  /*bb90*/  S2R R3, SR_CgaCtaId ;  /* 0x0000000000037919 */ /* 0x000e220000008800 */
[----:B------:R-:W-:Y:S02]  /*bba0*/  MOV R0, 0x400 ;  /* 0x0000040000007802 */ /* 0x000fe40000000f00 */
[----:B------:R-:W-:Y:S02]  /*bbb0*/  SHF.L.U32 R2, R9, 0x1f, RZ ;  /* 0x0000001f09027819 */ /* 0x000fe400000006ff */
[----:B0-----:R-:W-:-:S05]  /*bbc0*/  LEA R3, R3, R0, 0x18 ;  /* 0x0000000003037211 */ /* 0x001fca00078ec0ff */
[----:B------:R-:W-:-:S04]  /*bbd0*/  VIADD R3, R3, 0x10 ;  /* 0x0000001003037836 */ /* 0x000fc80000000000 */
[C---:B------:R-:W-:Y:S02]  /*bbe0*/  IMAD R5, R8.reuse, 0x8, R3 ;  /* 0x0000000808057824 */ /* 0x040fe400078e0203 */
[----:B------:R-:W-:Y:S02]  /*bbf0*/  VIADD R8, R8, 0x1 ;  /* 0x0000000108087836 */ /* 0x000fe40000000000 */
[----:B------:R-:W0:Y:S03]  /*bc00*/  SYNCS.PHASECHK.TRANS64.TRYWAIT P0, [R5+URZ], R2 ;  /* 0x00000002050075a7 */ /* 0x000e26000800017f */
[----:B------:R-:W-:-:S04]  /*bc10*/  ISETP.NE.AND P1, PT, R8, 0x2, PT ;  /* 0x000000020800780c */ /* 0x000fc80003f25270 */
[----:B------:R-:W-:Y:S02]  /*bc20*/  SEL R0, RZ, 0x1, P1 ;  /* 0x00000001ff007807 */ /* 0x000fe40000800000 */
[----:B------:R-:W-:Y:S02]  /*bc30*/  SEL R8, R8, RZ, P1 ;  /* 0x000000ff08087207 */ /* 0x000fe40000800000 */
[----:B------:R-:W-:Y:S01]  /*bc40*/  LOP3.LUT R0, R9, R0, RZ, 0x3c, !PT ;  /* 0x0000000009007212 */ /* 0x000fe200078e3cff */
[----:B0-----:R-:W-:Y:S06]  /*bc50*/  @!P0 BRA `(.L_x_311) ;  /* 0x0000000000c88947 */ /* 0x001fec0003800000 */
.L_x_322:
[----:B------:R-:W-:Y:S01]  /*bc60*/  IMAD R3, R8, 0x8, R3 ;  /* 0x0000000808037824 */ /* 0x000fe200078e0203 */
[----:B------:R-:W-:-:S07]  /*bc70*/  SHF.L.U32 R0, R0, 0x1f, RZ ;  /* 0x0000001f00007819 */ /* 0x000fce00000006ff */
.L_x_312:
[----:B-1----:R1:W2:Y:S02]  /*bc80*/  SYNCS.PHASECHK.TRANS64.TRYWAIT P0, [R3+URZ], R0 ;  /* 0x00000000030075a7 */ /* 0x0022a4000800017f */
[----:B--2---:R-:W-:Y:S05]  /*bc90*/  @!P0 NANOSLEEP.SYNCS 0x989680 ;  /* 0x009896800000895d */ /* 0x004fea0003900000 */
[----:B------:R-:W2:Y:S02]  /*bca0*/  @!P0 SYNCS.PHASECHK.TRANS64 P0, [R3+URZ], R0 ;  /* 0x00000000030085a7 */ /* 0x000ea4000800007f */
[----:B--2---:R-:W-:Y:S05]  /*bcb0*/  @!P0 BRA `(.L_x_312) ;  /* 0xfffffffc00f08947 */ /* 0x004fea000383ffff */
.L_x_309:
[----:B------:R-:W-:Y:S05]  /*bcc0*/  BSYNC B0 ;  /* 0x0000000000007941 */ /* 0x000fea0003800000 */
.L_x_308:
[----:B------:R-:W-:Y:S05]  /*bcd0*/  EXIT ;  /* 0x000000000000794d */ /* 0x000fea0003800000 */
.L_x_18:
[----:B0-----:R0:W1:Y:S02]  /*bce0*/  SYNCS.PHASECHK.TRANS64.TRYWAIT P0, [R159+URZ], R0 ;  /* 0x000000009f0075a7 */ /* 0x001064000800017f */
[----:B-1----:R-:W-:Y:S05]  /*bcf0*/  @!P0 NANOSLEEP.SYNCS 0x989680 ;  /* 0x009896800000895d */ /* 0x002fea0003900000 */
[----:B------:R-:W1:Y:S02]  /*bd00*/  @!P0 SYNCS.PHASECHK.TRANS64 P0, [R159+URZ], R0 ;  /* 0x000000009f0085a7 */ /* 0x000e64000800007f */
[----:B-1----:R-:W-:Y:S05]  /*bd10*/  @!P0 BRA `(.L_x_18) ;  /* 0xfffffffc00f08947 */ /* 0x002fea000383ffff */
[----:B------:R-:W-:Y:S05]  /*bd20*/  BRA `(.L_x_313) ;  /* 0xffffff5800a07947 */ /* 0x000fea000383ffff */
.L_x_23:
[----:B-1----:R1:W2:Y:S02]  /*bd30*/  SYNCS.PHASECHK.TRANS64.TRYWAIT P1, [R3+URZ], R0 ;  /* 0x00000000030075a7 */ /* 0x0022a4000802017f */
[----:B--2---:R-:W-:Y:S05]  /*bd40*/  @!P1 NANOSLEEP.SYNCS 0x989680 ;  /* 0x009896800000995d */ /* 0x004fea0003900000 */
[----:B------:R-:W2:Y:S02]  /*bd50*/  @!P1 SYNCS.PHASECHK.TRANS64 P1, [R3+URZ], R0 ;  /* 0x00000000030095a7 */ /* 0x000ea4000802007f */
[----:B--2---:R-:W-:Y:S05]  /*bd60*/  @!P1 BRA `(.L_x_23) ;  /* 0xfffffffc00f09947 */ /* 0x004fea000383ffff */
[----:B------:R-:W-:Y:S05]  /*bd70*/  BRA `(.L_x_22) ;  /* 0xffffff5c00107947 */ /* 0x000fea000383ffff */
.L_x_28:
[----:B-1----:R-:W-:-:S04]  /*bd80*/  IMAD.U32 R5, RZ, RZ, UR7 ;  /* 0x00000007ff057e24 */ /* 0x002fc8000f8e00ff */
[----:B------:R1:W2:Y:S03]  /*bd90*/  SYNCS.PHASECHK.TRANS64.TRYWAIT P1, [R5+URZ], R4 ;  /* 0x00000004050075a7 */ /* 0x0002a6000802017f */
[----:B--2---:R-:W-:Y:S05]  /*bda0*/  @!P1 NANOSLEEP.SYNCS 0x989680 ;  /* 0x009896800000995d */ /* 0x004fea0003900000 */
[----:B------:R-:W2:Y:S02]  /*bdb0*/  @!P1 SYNCS.PHASECHK.TRANS64 P1, [R5+URZ], R4 ;  /* 0x00000004050095a7 */ /* 0x000ea4000802007f */
[----:B--2---:R-:W-:Y:S05]  /*bdc0*/  @!P1 BRA `(.L_x_28) ;  /* 0xfffffffc00ec9947 */ /* 0x004fea000383ffff */
[----:B------:R-:W-:Y:S05]  /*bdd0*/  BRA `(.L_x_27) ;  /* 0xffffff60006c7947 */ /* 0x000fea000383ffff */
.L_x_34:
[----:B0-----:R0:W1:Y:S02]  /*bde0*/  SYNCS.PHASECHK.TRANS64.TRYWAIT P0, [R159+URZ+0x10], R0 ;  /* 0x000010009f0075a7 */ /* 0x001064000800017f */
[----:B-1----:R-:W-:Y:S05]  /*bdf0*/  @!P0 NANOSLEEP.SYNCS 0x989680 ;  /* 0x009896800000895d */ /* 0x002fea0003900000 */
[----:B------:R-:W1:Y:S02]  /*be00*/  @!P0 SYNCS.PHASECHK.TRANS64 P0, [R159+URZ+0x10], R0 ;  /* 0x000010009f0085a7 */ /* 0x000e64000800007f */
[----:B-1----:R-:W-:Y:S05]  /*be10*/  @!P0 BRA `(.L_x_34) ;  /* 0xfffffffc00f08947 */ /* 0x002fea000383ffff */
[----:B------:R-:W-:Y:S05]  /*be20*/  BRA `(.L_x_314) ;  /* 0xffffff68004c7947 */ /* 0x000fea000383ffff */
.L_x_295:
[----:B------:R-:W-:Y:S01]  /*be30*/  BSSY B1, `(.L_x_315) ;  /* 0x0000006000017945 */ /* 0x000fe20003800000 */
[----:B------:R-:W-:-:S07]  /*be40*/  IMAD.MOV.U32 R15, RZ, RZ, -0x1 ;  /* 0xffffffffff0f7424 */ /* 0x000fce00078e00ff */
[----:B------:R-:W-:Y:S05]  /*be50*/  WARPSYNC.COLLECTIVE R15, `(.L_x_316) ;  /* 0x000000000f0c7348 */ /* 0x000fea0003c00000 */
[----:B------:R-:W-:Y:S02]  /*be60*/  ELECT P6, UR62, PT ;  /* 0x00000000003e782f */ /* 0x000fe400038c0000 */
[----:B------:R-:W-:Y:S01]  /*be70*/  MOV R14, UR62 ;  /* 0x0000003e000e7c02 */ /* 0x000fe20008000f00 */
[----:B------:R-:W-:Y:S10]  /*be80*/  ENDCOLLECTIVE ;  /* 0x000000000000791b */ /* 0x000ff40003800000 */
.L_x_316:
[----:B------:R-:W-:Y:S05]  /*be90*/  BSYNC B1 ;  /* 0x0000000000017941 */ /* 0x000fea0003800000 */
.L_x_315:
[----:B------:R-:W-:Y:S05]  /*bea0*/  BRA `(.L_x_317) ;  /* 0xfffffff000087947 */ /* 0x000fea000383ffff */
.L_x_298:
[----:B-1----:R1:W2:Y:S02]  /*beb0*/  SYNCS.PHASECHK.TRANS64.TRYWAIT P1, [R7+URZ+0x10], R4 ;  /* 0x00001004070075a7 */ /* 0x0022a4000802017f */
[----:B--2---:R-:W-:Y:S05]  /*bec0*/  @!P1 NANOSLEEP.SYNCS 0x989680 ;  /* 0x009896800000995d */ /* 0x004fea0003900000 */
[----:B------:R-:W2:Y:S02]  /*bed0*/  @!P1 SYNCS.PHASECHK.TRANS64 P1, [R7+URZ+0x10], R4 ;  /* 0x00001004070095a7 */ /* 0x000ea4000802007f */
[----:B--2---:R-:W-:Y:S05]  /*bee0*/  @!P1 BRA `(.L_x_298) ;  /* 0xfffffffc00f09947 */ /* 0x004fea000383ffff */
[----:B------:R-:W-:Y:S05]  /*bef0*/  BRA `(.L_x_318) ;  /* 0xfffffff000407947 */ /* 0x000fea000383ffff */
.L_x_307:
[----:B------:R-:W-:Y:S01]  /*bf00*/  BSSY B0, `(.L_x_319) ;  /* 0x0000006000007945 */ /* 0x000fe20003800000 */
[----:B------:R-:W-:-:S07]  /*bf10*/  IMAD.MOV.U32 R15, RZ, RZ, -0x1 ;  /* 0xffffffffff0f7424 */ /* 0x000fce00078e00ff */
[----:B------:R-:W-:Y:S05]  /*bf20*/  WARPSYNC.COLLECTIVE R15, `(.L_x_320) ;  /* 0x000000000f0c7348 */ /* 0x000fea0003c00000 */
[----:B------:R-:W-:Y:S02]  /*bf30*/  ELECT P6, UR62, PT ;  /* 0x00000000003e782f */ /* 0x000fe400038c0000 */
[----:B------:R-:W-:Y:S01]  /*bf40*/  MOV R14, UR62 ;  /* 0x0000003e000e7c02 */ /* 0x000fe20008000f00 */
[----:B------:R-:W-:Y:S10]  /*bf50*/  ENDCOLLECTIVE ;  /* 0x000000000000791b */ /* 0x000ff40003800000 */
.L_x_320:
[----:B------:R-:W-:Y:S05]  /*bf60*/  BSYNC B0 ;  /* 0x0000000000007941 */ /* 0x000fea0003800000 */
.L_x_319:
[----:B------:R-:W-:Y:S05]  /*bf70*/  BRA `(.L_x_321) ;  /* 0xfffffff800e87947 */ /* 0x000fea000383ffff */
.L_x_311:
[----:B0-----:R0:W1:Y:S02]  /*bf80*/  SYNCS.PHASECHK.TRANS64.TRYWAIT P0, [R5+URZ], R2 ;  /* 0x00000002050075a7 */ /* 0x001064000800017f */
[----:B-1----:R-:W-:Y:S05]  /*bf90*/  @!P0 NANOSLEEP.SYNCS 0x989680 ;  /* 0x009896800000895d */ /* 0x002fea0003900000 */
[----:B------:R-:W1:Y:S02]  /*bfa0*/  @!P0 SYNCS.PHASECHK.TRANS64 P0, [R5+URZ], R2 ;  /* 0x00000002050085a7 */ /* 0x000e64000800007f */
[----:B-1----:R-:W-:Y:S05]  /*bfb0*/  @!P0 BRA `(.L_x_311) ;  /* 0xfffffffc00f08947 */ /* 0x002fea000383ffff */
[----:B------:R-:W-:Y:S05]  /*bfc0*/  BRA `(.L_x_322) ;  /* 0xfffffffc00247947 */ /* 0x000fea000383ffff */
.L_x_323:
[----:B------:R-:W-:-:S00]  /*bfd0*/  BRA `(.L_x_323) ;  /* 0xfffffffc00fc7947 */ /* 0x000fc0000383ffff */
[----:B------:R-:W-:-:S00]  /*bfe0*/  NOP ;  /* 0x0000000000007918 */ /* 0x000fc00000000000 */
        /* <DEDUP_REMOVED lines=9> */
.L_x_324:


//--------------------- .nv.global.init           --------------------------
	.section	.nv.global.init,"aw",@progbits
.nv.global.init:
	.type		$str$22,@object
	.size		$str$22,($str$23 - $str$22)
$str$22:
        /*0000*/ 	.byte	0x6b, 0x5f, 0x74, 0x69, 0x6c, 0x65, 0x5f, 0x63, 0x6f, 0x75, 0x6e, 0x74, 0x20, 0x3e, 0x3d, 0x20
        /*0010*/ 	.byte	0x31, 0x00
	.type		$str$23,@object
	.size		$str$23,(__unnamed_1 - $str$23)
$str$23:
        /*0012*/ 	.byte	0x2f, 0x74, 0x6d, 0x70, 0x2f, 0x63, 0x75, 0x74, 0x6c, 0x61, 0x73, 0x73, 0x5f, 0x73, 0x77, 0x65
        /*0022*/ 	.byte	0x65, 0x70, 0x5f, 0x73, 0x72, 0x63, 0x2f, 0x69, 0x6e, 0x63, 0x6c, 0x75, 0x64, 0x65, 0x2f, 0x63
        /*0032*/ 	.byte	0x75, 0x74, 0x6c, 0x61, 0x73, 0x73, 0x2f, 0x67, 0x65, 0x6d, 0x6d, 0x2f, 0x63, 0x6f, 0x6c, 0x6c
        /*0042*/ 	.byte	0x65, 0x63, 0x74, 0x69, 0x76, 0x65, 0x2f, 0x73, 0x6d, 0x39, 0x30, 0x5f, 0x6d, 0x6d, 0x61, 0x5f
        /*0052*/ 	.byte	0x74, 0x6d, 0x61, 0x5f, 0x67, 0x6d, 0x6d, 0x61, 0x5f, 0x73, 0x73, 0x5f, 0x77, 0x61, 0x72, 0x70
        /*0062*/ 	.byte	0x73, 0x70, 0x65, 0x63, 0x69, 0x61, 0x6c, 0x69, 0x7a, 0x65, 0x64, 0x2e, 0x68, 0x70, 0x70, 0x00
	.type		__unnamed_1,@object
	.size		__unnamed_1,(.L_0 - __unnamed_1)
__unnamed_1:
        /*0072*/ 	.byte	0x76, 0x6f, 0x69, 0x64, 0x20, 0x63, 0x75, 0x74, 0x6c, 0x61, 0x73, 0x73, 0x3a, 0x3a, 0x67, 0x65
        /* <DEDUP_REMOVED lines=181> */
        /*0bd2*/ 	.byte	0x6e, 0x74, 0x69, 0x74, 0x79, 0x5d, 0x00
.L_0:


//--------------------- .nv.shared._ZN7cutlass13device_kernelINS_4gemm6kernel13GemmUniversalIN4cute5tupleIJiiiiEEENS1_10collective13CollectiveMmaINS1_34MainloopSm90TmaGmmaWarpSpecializedILi2ENS5_IJNS4_1CILi4EEESB_NSA_ILi1EEEEEENS1_32KernelTmaWarpSpecializedPingpongEEENS5_IJNSA_ILi64EEENSA_ILi256EEENSA_ILi128EEEEEENS_10bfloat16_tENS5_IJlSC_lEEESK_SL_NS4_8TiledMMAINS4_8MMA_AtomIJNS4_4SM904GMMA28MMA_64x256x16_F32BF16BF16_SSILNSP_5MajorE0ELSR_0ELNSP_7ScaleInE1ELSS_1EEEEEENS4_6LayoutINS5_IJSC_SC_SC_EEENS5_IJNSA_ILi0EEESX_SX_EEEEENS5_IJNS4_10UnderscoreES10_S10_EEEEENS4_23SM90_TMA_LOAD_MULTICASTENS4_14ComposedLayoutINS4_7SwizzleILi3ELi4ELi3EEENS4_18smem_ptr_flag_bitsILi16EEENSV_INS5_IJNSA_ILi8EEESG_EEENS5_IJSG_SC_EEEEEEEvNS4_8identityES13_S1D_vS1E_EENS_8epilogue10collective6detail29Sm90TmaWarpSpecializedAdapterINS1H_15DefaultEpilogueISK_SL_SL_NS1G_6thread17LinearCombinationISK_Li1EffLNS1L_9ScaleType4KindE0ELNS_15FloatRoundStyleE2ESK_EENS1_15EpilogueDefaultEEEEEvvEEEEvNT_6ParamsE --------------------------
	.section	.nv.shared._ZN7cutlass13device_kernelINS_4gemm6kernel13GemmUniversalIN4cute5tupleIJiiiiEEENS1_10collective13CollectiveMmaINS1_34MainloopSm90TmaGmmaWarpSpecializedILi2ENS5_IJNS4_1CILi4EEESB_NSA_ILi1EEEEEENS1_32KernelTmaWarpSpecializedPingpongEEENS5_IJNSA_ILi64EEENSA_ILi256EEENSA_ILi128EEEEEENS_10bfloat16_tENS5_IJlSC_lEEESK_SL_NS4_8TiledMMAINS4_8MMA_AtomIJNS4_4SM904GMMA28MMA_64x256x16_F32BF16BF16_SSILNSP_5MajorE0ELSR_0ELNSP_7ScaleInE1ELSS_1EEEEEENS4_6LayoutINS5_IJSC_SC_SC_EEENS5_IJNSA_ILi0EEESX_SX_EEEEENS5_IJNS4_10UnderscoreES10_S10_EEEEENS4_23SM90_TMA_LOAD_MULTICASTENS4_14ComposedLayoutINS4_7SwizzleILi3ELi4ELi3EEENS4_18smem_ptr_flag_bitsILi16EEENSV_INS5_IJNSA_ILi8EEESG_EEENS5_IJSG_SC_EEEEEEEvNS4_8identityES13_S1D_vS1E_EENS_8epilogue10collective6detail29Sm90TmaWarpSpecializedAdapterINS1H_15DefaultEpilogueISK_SL_SL_NS1G_6thread17LinearCombinationISK_Li1EffLNS1L_9ScaleType4KindE0ELNS_15FloatRoundStyleE2ESK_EENS1_15EpilogueDefaultEEEEEvvEEEEvNT_6ParamsE,"aw",@nobits
	.sectionflags	@""
	.align	16
	.zero		1024


//--------------------- .nv.shared.reserved.0     --------------------------
	.section	.nv.shared.reserved.0,"aw",@nobits
	.weak		__nv_reservedSMEM_offset_0_alias
	.size		__nv_reservedSMEM_offset_0_alias, 0, 0
	.other		__nv_reservedSMEM_offset_0_alias,@"STO_CUDA_RESERVED_SHARED STV_DEFAULT"
__nv_reservedSMEM_offset_0_alias:
	.zero		0


//--------------------- .nv.global                --------------------------
	.section	.nv.global,"aw",@nobits
.nv.global:
	.type		_ZN40_INTERNAL_ee563028_4_k_cu_bded0bf2_289354cute1_E,@object
	.size		_ZN40_INTERNAL_ee563028_4_k_cu_bded0bf2_289354cute1_E,(_ZN40_INTERNAL_ee563028_4_k_cu_bded0bf2_289354cuda3std3__45__cpo6cbeginE - _ZN40_INTERNAL_ee563028_4_k_cu_bded0bf2_289354cute1_E)
_ZN40_INTERNAL_ee563028_4_k_cu_bded0bf2_289354cute1_E:
	.zero		1
	.type		_ZN40_INTERNAL_ee563028_4_k_cu_bded0bf2_289354cuda3std3__45__cpo6cbeginE,@object
	.size		_ZN40_INTERNAL_ee563028_4_k_cu_bded0bf2_289354cuda3std3__45__cpo6cbeginE,(_ZN40_INTERNAL_ee563028_4_k_cu_bded0bf2_289354cuda3std3__48in_placeE - _ZN40_INTERNAL_ee563028_4_k_cu_bded0bf2_289354cuda3std3__45__cpo6cbeginE)
_ZN40_INTERNAL_ee563028_4_k_cu_bded0bf2_289354cuda3std3__45__cpo6cbeginE:
	.zero		1
	.type		_ZN40_INTERNAL_ee563028_4_k_cu_bded0bf2_289354cuda3std3__48in_placeE,@object
	.size		_ZN40_INTERNAL_ee563028_4_k_cu_bded0bf2_289354cuda3std3__48in_placeE,(_ZN40_INTERNAL_ee563028_4_k_cu_bded0bf2_289354cuda3std6ranges3__45__cpo9iter_moveE - _ZN40_INTERNAL_ee563028_4_k_cu_bded0bf2_289354cuda3std3__48in_placeE)
_ZN40_INTERNAL_ee563028_4_k_cu_bded0bf2_289354cuda3std3__48in_placeE:
	.zero		1
	.type		_ZN40_INTERNAL_ee563028_4_k_cu_bded0bf2_289354cuda3std6ranges3__45__cpo9iter_moveE,@object
	.size		_ZN40_INTERNAL_ee563028_4_k_cu_bded0bf2_289354cuda3std6ranges3__45__cpo9iter_moveE,(_ZN40_INTERNAL_ee563028_4_k_cu_bded0bf2_289354cuda3std3__45__cpo5beginE - _ZN40_INTERNAL_ee563028_4_k_cu_bded0bf2_289354cuda3std6ranges3__45__cpo9iter_moveE)
_ZN40_INTERNAL_ee563028_4_k_cu_bded0bf2_289354cuda3std6ranges3__45__cpo9iter_moveE:
	.zero		1
	.type		_ZN40_INTERNAL_ee563028_4_k_cu_bded0bf2_289354cuda3std3__45__cpo5beginE,@object
	.size		_ZN40_INTERNAL_ee563028_4_k_cu_bded0bf2_289354cuda3std3__45__cpo5beginE,(_ZN40_INTERNAL_ee563028_4_k_cu_bded0bf2_289354cuda3std3__442_GLOBAL__N__ee563028_4_k_cu_bded0bf2_289356ignoreE - _ZN40_INTERNAL_ee563028_4_k_cu_bded0bf2_289354cuda3std3__45__cpo5beginE)
_ZN40_INTERNAL_ee563028_4_k_cu_bded0bf2_289354cuda3std3__45__cpo5beginE:
	.zero		1
	.type		_ZN40_INTERNAL_ee563028_4_k_cu_bded0bf2_289354cuda3std3__442_GLOBAL__N__ee563028_4_k_cu_bded0bf2_289356ignoreE,@object
	.size		_ZN40_INTERNAL_ee563028_4_k_cu_bded0bf2_289354cuda3std3__442_GLOBAL__N__ee563028_4_k_cu_bded0bf2_289356ignoreE,(_ZN40_INTERNAL_ee563028_4_k_cu_bded0bf2_289354cute7productE - _ZN40_INTERNAL_ee563028_4_k_cu_bded0bf2_289354cuda3std3__442_GLOBAL__N__ee563028_4_k_cu_bded0bf2_289356ignoreE)
_ZN40_INTERNAL_ee563028_4_k_cu_bded0bf2_289354cuda3std3__442_GLOBAL__N__ee563028_4_k_cu_bded0bf2_289356ignoreE:
	.zero		1
	.type		_ZN40_INTERNAL_ee563028_4_k_cu_bded0bf2_289354cute7productE,@object
	.size		_ZN40_INTERNAL_ee563028_4_k_cu_bded0bf2_289354cute7productE,(_ZN40_INTERNAL_ee563028_4_k_cu_bded0bf2_289354cuda3std3__45__cpo3endE - _ZN40_INTERNAL_ee563028_4_k_cu_bded0bf2_289354cute7productE)
_ZN40_INTERNAL_ee563028_4_k_cu_bded0bf2_289354cute7productE:
	.zero		1
	.type		_ZN40_INTERNAL_ee563028_4_k_cu_bded0bf2_289354cuda3std3__45__cpo3endE,@object
	.size		_ZN40_INTERNAL_ee563028_4_k_cu_bded0bf2_289354cuda3std3__45__cpo3endE,(_ZN40_INTERNAL_ee563028_4_k_cu_bded0bf2_289354cuda3std3__419piecewise_constructE - _ZN40_INTERNAL_ee563028_4_k_cu_bded0bf2_289354cuda3std3__45__cpo3endE)
_ZN40_INTERNAL_ee563028_4_k_cu_bded0bf2_289354cuda3std3__45__cpo3endE:
	.zero		1
	.type		_ZN40_INTERNAL_ee563028_4_k_cu_bded0bf2_289354cuda3std3__419piecewise_constructE,@object
	.size		_ZN40_INTERNAL_ee563028_4_k_cu_bded0bf2_289354cuda3std3__419piecewise_constructE,(_ZN40_INTERNAL_ee563028_4_k_cu_bded0bf2_289354cuda3std3__45__cpo4cendE - _ZN40_INTERNAL_ee563028_4_k_cu_bded0bf2_289354cuda3std3__419piecewise_constructE)
_ZN40_INTERNAL_ee563028_4_k_cu_bded0bf2_289354cuda3std3__419piecewise_constructE:
	.zero		1
	.type		_ZN40_INTERNAL_ee563028_4_k_cu_bded0bf2_289354cuda3std3__45__cpo4cendE,@object
	.size		_ZN40_INTERNAL_ee563028_4_k_cu_bded0bf2_289354cuda3std3__45__cpo4cendE,(_ZN40_INTERNAL_ee563028_4_k_cu_bded0bf2_289354cuda3std6ranges3__45__cpo4swapE - _ZN40_INTERNAL_ee563028_4_k_cu_bded0bf2_289354cuda3std3__45__cpo4cendE)
_ZN40_INTERNAL_ee563028_4_k_cu_bded0bf2_289354cuda3std3__45__cpo4cendE:
	.zero		1
	.type		_ZN40_INTERNAL_ee563028_4_k_cu_bded0bf2_289354cuda3std6ranges3__45__cpo4swapE,@object
	.size		_ZN40_INTERNAL_ee563028_4_k_cu_bded0bf2_289354cuda3std6ranges3__45__cpo4swapE,(.L_8 - _ZN40_INTERNAL_ee563028_4_k_cu_bded0bf2_289354cuda3std6ranges3__45__cpo4swapE)
_ZN40_INTERNAL_ee563028_4_k_cu_bded0bf2_289354cuda3std6ranges3__45__cpo4swapE:
	.zero		1
.L_8:


//--------------------- .nv.constant0._ZN7cutlass13device_kernelINS_4gemm6kernel13GemmUniversalIN4cute5tupleIJiiiiEEENS1_10collective13CollectiveMmaINS1_34MainloopSm90TmaGmmaWarpSpecializedILi2ENS5_IJNS4_1CILi4EEESB_NSA_ILi1EEEEEENS1_32KernelTmaWarpSpecializedPingpongEEENS5_IJNSA_ILi64EEENSA_ILi256EEENSA_ILi128EEEEEENS_10bfloat16_tENS5_IJlSC_lEEESK_SL_NS4_8TiledMMAINS4_8MMA_AtomIJNS4_4SM904GMMA28MMA_64x256x16_F32BF16BF16_SSILNSP_5MajorE0ELSR_0ELNSP_7ScaleInE1ELSS_1EEEEEENS4_6LayoutINS5_IJSC_SC_SC_EEENS5_IJNSA_ILi0EEESX_SX_EEEEENS5_IJNS4_10UnderscoreES10_S10_EEEEENS4_23SM90_TMA_LOAD_MULTICASTENS4_14ComposedLayoutINS4_7SwizzleILi3ELi4ELi3EEENS4_18smem_ptr_flag_bitsILi16EEENSV_INS5_IJNSA_ILi8EEESG_EEENS5_IJSG_SC_EEEEEEEvNS4_8identityES13_S1D_vS1E_EENS_8epilogue10collective6detail29Sm90TmaWarpSpecializedAdapterINS1H_15DefaultEpilogueISK_SL_SL_NS1G_6thread17LinearCombinationISK_Li1EffLNS1L_9ScaleType4KindE0ELNS_15FloatRoundStyleE2ESK_EENS1_15EpilogueDefaultEEEEEvvEEEEvNT_6ParamsE --------------------------
	.section	.nv.constant0._ZN7cutlass13device_kernelINS_4gemm6kernel13GemmUniversalIN4cute5tupleIJiiiiEEENS1_10collective13CollectiveMmaINS1_34MainloopSm90TmaGmmaWarpSpecializedILi2ENS5_IJNS4_1CILi4EEESB_NSA_ILi1EEEEEENS1_32KernelTmaWarpSpecializedPingpongEEENS5_IJNSA_ILi64EEENSA_ILi256EEENSA_ILi128EEEEEENS_10bfloat16_tENS5_IJlSC_lEEESK_SL_NS4_8TiledMMAINS4_8MMA_AtomIJNS4_4SM904GMMA28MMA_64x256x16_F32BF16BF16_SSILNSP_5MajorE0ELSR_0ELNSP_7ScaleInE1ELSS_1EEEEEENS4_6LayoutINS5_IJSC_SC_SC_EEENS5_IJNSA_ILi0EEESX_SX_EEEEENS5_IJNS4_10UnderscoreES10_S10_EEEEENS4_23SM90_TMA_LOAD_MULTICASTENS4_14ComposedLayoutINS4_7SwizzleILi3ELi4ELi3EEENS4_18smem_ptr_flag_bitsILi16EEENSV_INS5_IJNSA_ILi8EEESG_EEENS5_IJSG_SC_EEEEEEEvNS4_8identityES13_S1D_vS1E_EENS_8epilogue10collective6detail29Sm90TmaWarpSpecializedAdapterINS1H_15DefaultEpilogueISK_SL_SL_NS1G_6thread17LinearCombinationISK_Li1EffLNS1L_9ScaleType4KindE0ELNS_15FloatRoundStyleE2ESK_EENS1_15EpilogueDefaultEEEEEvvEEEEvNT_6ParamsE,"a",@progbits
	.sectionflags	@""
	.align	4
.nv.constant0._ZN7cutlass13device_kernelINS_4gemm6kernel13GemmUniversalIN4cute5tupleIJiiiiEEENS1_10collective13CollectiveMmaINS1_34MainloopSm90TmaGmmaWarpSpecializedILi2ENS5_IJNS4_1CILi4EEESB_NSA_ILi1EEEEEENS1_32KernelTmaWarpSpecializedPingpongEEENS5_IJNSA_ILi64EEENSA_ILi256EEENSA_ILi128EEEEEENS_10bfloat16_tENS5_IJlSC_lEEESK_SL_NS4_8TiledMMAINS4_8MMA_AtomIJNS4_4SM904GMMA28MMA_64x256x16_F32BF16BF16_SSILNSP_5MajorE0ELSR_0ELNSP_7ScaleInE1ELSS_1EEEEEENS4_6LayoutINS5_IJSC_SC_SC_EEENS5_IJNSA_ILi0EEESX_SX_EEEEENS5_IJNS4_10UnderscoreES10_S10_EEEEENS4_23SM90_TMA_LOAD_MULTICASTENS4_14ComposedLayoutINS4_7SwizzleILi3ELi4ELi3EEENS4_18smem_ptr_flag_bitsILi16EEENSV_INS5_IJNSA_ILi8EEESG_EEENS5_IJSG_SC_EEEEEEEvNS4_8identityES13_S1D_vS1E_EENS_8epilogue10collective6detail29Sm90TmaWarpSpecializedAdapterINS1H_15DefaultEpilogueISK_SL_SL_NS1G_6thread17LinearCombinationISK_Li1EffLNS1L_9ScaleType4KindE0ELNS_15FloatRoundStyleE2ESK_EENS1_15EpilogueDefaultEEEEEvvEEEEvNT_6ParamsE:
	.zero		1664


//--------------------- SYMBOLS --------------------------

	.type		.nv.reservedSmem.offset0,@object
	.size		.nv.reservedSmem.offset0,0x4
	.type		__assertfail,@function
